	.target	sm_90a

	.elftype	@"ET_EXEC"


//--------------------- .note.nv.tkinfo           --------------------------
	.section	.note.nv.tkinfo,"",@"SHT_NOTE"
	.sectionflags	@"SHF_NOTE_NV_TKINFO"
	.tkinfo
        /*0018*/ 	.word	0x00000002
        /*0030*/ 	.string	""
        /*0030*/ 	.string	"ptxas"
        /*0030*/ 	.string	"Cuda compilation tools, release 13.0, V13.0.88"
        /*0030*/ 	.string	"Build cuda_13.0.r13.0/compiler.36424714_0"
        /*0030*/ 	.string	"-arch sm_90a -m 64 "



//--------------------- .note.nv.cuinfo           --------------------------
	.section	.note.nv.cuinfo,"",@"SHT_NOTE"
	.sectionflags	@"SHF_NOTE_NV_CUINFO"
        /*0018*/ 	.short	0x0002
        /*001a*/ 	.short	0x005a
        /*001c*/ 	.short	0x0082
	.zero		2


//--------------------- .nv.info                  --------------------------
	.section	.nv.info,"",@"SHT_CUDA_INFO"
	.align	4


	//----- nvinfo : EIATTR_REGCOUNT
	.align		4
        /*0000*/ 	.byte	0x04, 0x2f
        /*0002*/ 	.short	(.L_15 - .L_14)
	.align		4
.L_14:
        /*0004*/ 	.word	index@(_ZN7cutlass13device_kernelINS_4gemm6kernel13GemmUniversalIN4cute5tupleIJiiiiEEENS1_10collective13CollectiveMmaINS1_34MainloopSm90TmaGmmaWarpSpecializedILi4ENS5_IJNS4_1CILi2EEENSA_ILi1EEESC_EEENS1_35KernelTmaWarpSpecializedCooperativeEEENS5_IJNSA_ILi192EEENSA_ILi176EEENSA_ILi64EEEEEENS_6half_tENS5_IJlSC_lEEESK_SL_NS4_8TiledMMAINS4_8MMA_AtomIJNS4_4SM904GMMA25MMA_64x16x16_F32F16F16_SSILNSP_5MajorE0ELSR_0ELNSP_7ScaleInE1ELSS_1EEEEEENS4_6LayoutISD_NS5_IJSC_NSA_ILi0EEESW_EEEEENS5_IJNS4_10UnderscoreESZ_SZ_EEEEENS4_13SM90_TMA_LOADENS4_14ComposedLayoutINS4_7SwizzleILi3ELi4ELi3EEENS4_18smem_ptr_flag_bitsILi16EEENSV_INS5_IJNSA_ILi8EEESI_EEENS5_IJSI_SC_EEEEEEEvNS4_8identityENS4_23SM90_TMA_LOAD_MULTICASTES1C_vS1D_EENS_8epilogue10collective6detail29Sm90TmaWarpSpecializedAdapterINS1H_15DefaultEpilogueISK_SL_SL_NS1G_6thread17LinearCombinationISK_Li1EffLNS1L_9ScaleType4KindE0ELNS_15FloatRoundStyleE2ESK_EENS1_15EpilogueDefaultEEEEEvvEEEEvNT_6ParamsE)
        /*0008*/ 	.word	0x000000a8


	//----- nvinfo : EIATTR_FRAME_SIZE
	.align		4
.L_15:
        /*000c*/ 	.byte	0x04, 0x11
        /*000e*/ 	.short	(.L_17 - .L_16)
	.align		4
.L_16:
        /*0010*/ 	.word	index@(_ZN7cutlass13device_kernelINS_4gemm6kernel13GemmUniversalIN4cute5tupleIJiiiiEEENS1_10collective13CollectiveMmaINS1_34MainloopSm90TmaGmmaWarpSpecializedILi4ENS5_IJNS4_1CILi2EEENSA_ILi1EEESC_EEENS1_35KernelTmaWarpSpecializedCooperativeEEENS5_IJNSA_ILi192EEENSA_ILi176EEENSA_ILi64EEEEEENS_6half_tENS5_IJlSC_lEEESK_SL_NS4_8TiledMMAINS4_8MMA_AtomIJNS4_4SM904GMMA25MMA_64x16x16_F32F16F16_SSILNSP_5MajorE0ELSR_0ELNSP_7ScaleInE1ELSS_1EEEEEENS4_6LayoutISD_NS5_IJSC_NSA_ILi0EEESW_EEEEENS5_IJNS4_10UnderscoreESZ_SZ_EEEEENS4_13SM90_TMA_LOADENS4_14ComposedLayoutINS4_7SwizzleILi3ELi4ELi3EEENS4_18smem_ptr_flag_bitsILi16EEENSV_INS5_IJNSA_ILi8EEESI_EEENS5_IJSI_SC_EEEEEEEvNS4_8identityENS4_23SM90_TMA_LOAD_MULTICASTES1C_vS1D_EENS_8epilogue10collective6detail29Sm90TmaWarpSpecializedAdapterINS1H_15DefaultEpilogueISK_SL_SL_NS1G_6thread17LinearCombinationISK_Li1EffLNS1L_9ScaleType4KindE0ELNS_15FloatRoundStyleE2ESK_EENS1_15EpilogueDefaultEEEEEvvEEEEvNT_6ParamsE)
        /*0014*/ 	.word	0x00000008


	//----- nvinfo : EIATTR_MIN_STACK_SIZE
	.align		4
.L_17:
        /*0018*/ 	.byte	0x04, 0x12
        /*001a*/ 	.short	(.L_19 - .L_18)
	.align		4
.L_18:
        /*001c*/ 	.word	index@(_ZN7cutlass13device_kernelINS_4gemm6kernel13GemmUniversalIN4cute5tupleIJiiiiEEENS1_10collective13CollectiveMmaINS1_34MainloopSm90TmaGmmaWarpSpecializedILi4ENS5_IJNS4_1CILi2EEENSA_ILi1EEESC_EEENS1_35KernelTmaWarpSpecializedCooperativeEEENS5_IJNSA_ILi192EEENSA_ILi176EEENSA_ILi64EEEEEENS_6half_tENS5_IJlSC_lEEESK_SL_NS4_8TiledMMAINS4_8MMA_AtomIJNS4_4SM904GMMA25MMA_64x16x16_F32F16F16_SSILNSP_5MajorE0ELSR_0ELNSP_7ScaleInE1ELSS_1EEEEEENS4_6LayoutISD_NS5_IJSC_NSA_ILi0EEESW_EEEEENS5_IJNS4_10UnderscoreESZ_SZ_EEEEENS4_13SM90_TMA_LOADENS4_14ComposedLayoutINS4_7SwizzleILi3ELi4ELi3EEENS4_18smem_ptr_flag_bitsILi16EEENSV_INS5_IJNSA_ILi8EEESI_EEENS5_IJSI_SC_EEEEEEEvNS4_8identityENS4_23SM90_TMA_LOAD_MULTICASTES1C_vS1D_EENS_8epilogue10collective6detail29Sm90TmaWarpSpecializedAdapterINS1H_15DefaultEpilogueISK_SL_SL_NS1G_6thread17LinearCombinationISK_Li1EffLNS1L_9ScaleType4KindE0ELNS_15FloatRoundStyleE2ESK_EENS1_15EpilogueDefaultEEEEEvvEEEEvNT_6ParamsE)
        /*0020*/ 	.word	0x00000008
.L_19:


//--------------------- .nv.compat                --------------------------
	.section	.nv.compat,"",@"SHT_CUDA_COMPAT_INFO"
	.align	4
        /*0000*/ 	.byte	0x02, 0x09, 0x01, 0x00, 0x02, 0x02, 0x04, 0x00, 0x02, 0x05, 0x05, 0x00, 0x03, 0x07, 0x01, 0x01
        /*0010*/ 	.byte	0x02, 0x03, 0x01, 0x00, 0x02, 0x06, 0x01, 0x00, 0x04, 0x0b, 0x08, 0x00, 0x00, 0x00, 0x00, 0x00
        /*0020*/ 	.byte	0x00, 0x00, 0x00, 0x00


//--------------------- .nv.info._ZN7cutlass13device_kernelINS_4gemm6kernel13GemmUniversalIN4cute5tupleIJiiiiEEENS1_10collective13CollectiveMmaINS1_34MainloopSm90TmaGmmaWarpSpecializedILi4ENS5_IJNS4_1CILi2EEENSA_ILi1EEESC_EEENS1_35KernelTmaWarpSpecializedCooperativeEEENS5_IJNSA_ILi192EEENSA_ILi176EEENSA_ILi64EEEEEENS_6half_tENS5_IJlSC_lEEESK_SL_NS4_8TiledMMAINS4_8MMA_AtomIJNS4_4SM904GMMA25MMA_64x16x16_F32F16F16_SSILNSP_5MajorE0ELSR_0ELNSP_7ScaleInE1ELSS_1EEEEEENS4_6LayoutISD_NS5_IJSC_NSA_ILi0EEESW_EEEEENS5_IJNS4_10UnderscoreESZ_SZ_EEEEENS4_13SM90_TMA_LOADENS4_14ComposedLayoutINS4_7SwizzleILi3ELi4ELi3EEENS4_18smem_ptr_flag_bitsILi16EEENSV_INS5_IJNSA_ILi8EEESI_EEENS5_IJSI_SC_EEEEEEEvNS4_8identityENS4_23SM90_TMA_LOAD_MULTICASTES1C_vS1D_EENS_8epilogue10collective6detail29Sm90TmaWarpSpecializedAdapterINS1H_15DefaultEpilogueISK_SL_SL_NS1G_6thread17LinearCombinationISK_Li1EffLNS1L_9ScaleType4KindE0ELNS_15FloatRoundStyleE2ESK_EENS1_15EpilogueDefaultEEEEEvvEEEEvNT_6ParamsE --------------------------
	.section	.nv.info._ZN7cutlass13device_kernelINS_4gemm6kernel13GemmUniversalIN4cute5tupleIJiiiiEEENS1_10collective13CollectiveMmaINS1_34MainloopSm90TmaGmmaWarpSpecializedILi4ENS5_IJNS4_1CILi2EEENSA_ILi1EEESC_EEENS1_35KernelTmaWarpSpecializedCooperativeEEENS5_IJNSA_ILi192EEENSA_ILi176EEENSA_ILi64EEEEEENS_6half_tENS5_IJlSC_lEEESK_SL_NS4_8TiledMMAINS4_8MMA_AtomIJNS4_4SM904GMMA25MMA_64x16x16_F32F16F16_SSILNSP_5MajorE0ELSR_0ELNSP_7ScaleInE1ELSS_1EEEEEENS4_6LayoutISD_NS5_IJSC_NSA_ILi0EEESW_EEEEENS5_IJNS4_10UnderscoreESZ_SZ_EEEEENS4_13SM90_TMA_LOADENS4_14ComposedLayoutINS4_7SwizzleILi3ELi4ELi3EEENS4_18smem_ptr_flag_bitsILi16EEENSV_INS5_IJNSA_ILi8EEESI_EEENS5_IJSI_SC_EEEEEEEvNS4_8identityENS4_23SM90_TMA_LOAD_MULTICASTES1C_vS1D_EENS_8epilogue10collective6detail29Sm90TmaWarpSpecializedAdapterINS1H_15DefaultEpilogueISK_SL_SL_NS1G_6thread17LinearCombinationISK_Li1EffLNS1L_9ScaleType4KindE0ELNS_15FloatRoundStyleE2ESK_EENS1_15EpilogueDefaultEEEEEvvEEEEvNT_6ParamsE,"",@"SHT_CUDA_INFO"
	.sectionflags	@""
	.align	4


	//----- nvinfo : EIATTR_CUDA_API_VERSION
	.align		4
        /*0000*/ 	.byte	0x04, 0x37
        /*0002*/ 	.short	(.L_21 - .L_20)
.L_20:
        /*0004*/ 	.word	0x00000082


	//----- nvinfo : EIATTR_KPARAM_INFO
	.align		4
.L_21:
        /*0008*/ 	.byte	0x04, 0x17
        /*000a*/ 	.short	(.L_23 - .L_22)
.L_22:
        /*000c*/ 	.word	0x00000000
        /*0010*/ 	.short	0x0000
        /*0012*/ 	.short	0x0070
        /*0014*/ 	.byte	0x00, 0xf0, 0x01, 0x10


	//----- nvinfo : EIATTR_SPARSE_MMA_MASK
	.align		4
.L_23:
        /*0018*/ 	.byte	0x03, 0x50
        /*001a*/ 	.short	0x0000


	//----- nvinfo : EIATTR_MAXREG_COUNT
	.align		4
        /*001c*/ 	.byte	0x03, 0x1b
        /*001e*/ 	.short	0x00a8


	//----- nvinfo : EIATTR_NUM_BARRIERS
	.align		4
        /*0020*/ 	.byte	0x02, 0x4c
        /*0022*/ 	.byte	0x01
	.zero		1


	//----- nvinfo : EIATTR_EXTERNS
	.align		4
        /*0024*/ 	.byte	0x04, 0x0f
        /*0026*/ 	.short	(.L_25 - .L_24)


	//   ....[0]....
	.align		4
.L_24:
        /*0028*/ 	.word	index@(__assertfail)


	//----- nvinfo : EIATTR_ANNOTATIONS
	.align		4
.L_25:
        /*002c*/ 	.byte	0x04, 0x55
        /*002e*/ 	.short	(.L_27 - .L_26)


	//   ....[0]....
.L_26:
        /*0030*/ 	.word	0x00000001
        /*0034*/ 	.byte	0xb0, 0x09, 0x00, 0x00, 0x01, 0x00, 0x00, 0x00, 0xe0, 0x09, 0x00, 0x00, 0x01, 0x00, 0x00, 0x00
        /*0044*/ 	.byte	0xc0, 0x0e, 0x00, 0x00, 0x01, 0x00, 0x00, 0x00, 0xd0, 0x0e, 0x00, 0x00, 0x01, 0x00, 0x00, 0x00
        /*0054*/ 	.byte	0xa0, 0x5c, 0x00, 0x00, 0x01, 0x00, 0x00, 0x00, 0xf0, 0x5c, 0x00, 0x00, 0x01, 0x00, 0x00, 0x00
        /*0064*/ 	.byte	0x40, 0x07, 0x01, 0x00, 0x01, 0x00, 0x00, 0x00, 0x20, 0x0d, 0x01, 0x00, 0x01, 0x00, 0x00, 0x00
        /*0074*/ 	.byte	0x30, 0x0d, 0x01, 0x00


	//----- nvinfo : EIATTR_MERCURY_ISA_VERSION
	.align		4
.L_27:
        /*0078*/ 	.byte	0x03, 0x5f
        /*007a*/ 	.short	0x0101


	//----- nvinfo : EIATTR_INT_WARP_WIDE_INSTR_OFFSETS
	.align		4
        /*007c*/ 	.byte	0x04, 0x31
        /*007e*/ 	.short	(.L_29 - .L_28)


	//   ....[0]....
.L_28:
        /*0080*/ 	.word	0x00000480


	//   ....[1]....
        /*0084*/ 	.word	0x000004a0


	//   ....[2]....
        /*0088*/ 	.word	0x00000660


	//----- nvinfo : EIATTR_COOP_GROUP_MASK_REGIDS
	.align		4
.L_29:
        /*008c*/ 	.byte	0x04, 0x29
        /*008e*/ 	.short	(.L_31 - .L_30)


	//   ....[0]....
.L_30:
        /*0090*/ 	.word	0xffffffff


	//   ....[1]....
        /*0094*/ 	.word	0xffffffff


	//   ....[2]....
        /*0098*/ 	.word	0xffffffff


	//   ....[3]....
        /*009c*/ 	.word	0xffffffff


	//   ....[4]....
        /*00a0*/ 	.word	0xffffffff


	//   ....[5]....
        /*00a4*/ 	.word	0xffffffff


	//----- nvinfo : EIATTR_COOP_GROUP_INSTR_OFFSETS
	.align		4
.L_31:
        /*00a8*/ 	.byte	0x04, 0x28
        /*00aa*/ 	.short	(.L_33 - .L_32)


	//   ....[0]....
.L_32:
        /*00ac*/ 	.word	0x00000070


	//   ....[1]....
        /*00b0*/ 	.word	0x00000080


	//   ....[2]....
        /*00b4*/ 	.word	0x00000140


	//   ....[3]....
        /*00b8*/ 	.word	0x000002e0


	//   ....[4]....
        /*00bc*/ 	.word	0x00000800


	//   ....[5]....
        /*00c0*/ 	.word	0x000012b0


	//----- nvinfo : EIATTR_REG_RECONFIG
	.align		4
.L_33:
        /*00c4*/ 	.byte	0x01, 0x54
	.zero		2


	//----- nvinfo : EIATTR_SYSCALL_OFFSETS
	.align		4
        /*00c8*/ 	.byte	0x04, 0x46
        /*00ca*/ 	.short	(.L_35 - .L_34)


	//   ....[0]....
.L_34:
        /*00cc*/ 	.word	0x00001460


	//----- nvinfo : EIATTR_MBARRIER_INSTR_OFFSETS
	.align		4
.L_35:
        /*00d0*/ 	.byte	0x04, 0x39
        /*00d2*/ 	.short	(.L_37 - .L_36)


	//   ....[0]....
.L_36:
        /*00d4*/ 	.word	0x00000240
        /*00d8*/ 	.word	0x000000ff
        /*00dc*/ 	.word	0x00000000
        /*00e0*/ 	.short	0x0100
        /*00e2*/ 	.byte	0x08
	.zero		1


	//   ....[1]....
        /*00e4*/ 	.word	0x00000250
        /*00e8*/ 	.word	0x000000ff
        /*00ec*/ 	.word	0x00000020
        /*00f0*/ 	.short	0x0100
        /*00f2*/ 	.byte	0x08
	.zero		1


	//   ....[2]....
        /*00f4*/ 	.word	0x00000260
        /*00f8*/ 	.word	0x000000ff
        /*00fc*/ 	.word	0x00000008
        /*0100*/ 	.short	0x0100
        /*0102*/ 	.byte	0x08
	.zero		1


	//   ....[3]....
        /*0104*/ 	.word	0x00000270
        /*0108*/ 	.word	0x000000ff
        /*010c*/ 	.word	0x00000028
        /*0110*/ 	.short	0x0100
        /*0112*/ 	.byte	0x08
	.zero		1


	//   ....[4]....
        /*0114*/ 	.word	0x00000280
        /*0118*/ 	.word	0x000000ff
        /*011c*/ 	.word	0x00000010
        /*0120*/ 	.short	0x0100
        /*0122*/ 	.byte	0x08
	.zero		1


	//   ....[5]....
        /*0124*/ 	.word	0x00000290
        /*0128*/ 	.word	0x000000ff
        /*012c*/ 	.word	0x00000030
        /*0130*/ 	.short	0x0100
        /*0132*/ 	.byte	0x08
	.zero		1


	//   ....[6]....
        /*0134*/ 	.word	0x000002a0
        /*0138*/ 	.word	0x000000ff
        /*013c*/ 	.word	0x00000018
        /*0140*/ 	.short	0x0100
        /*0142*/ 	.byte	0x08
	.zero		1


	//   ....[7]....
        /*0144*/ 	.word	0x000002b0
        /*0148*/ 	.word	0x000000ff
        /*014c*/ 	.word	0x00000038
        /*0150*/ 	.short	0x0100
        /*0152*/ 	.byte	0x08
	.zero		1


	//   ....[8]....
        /*0154*/ 	.word	0x000006f0
        /*0158*/ 	.word	0x000000ff
        /*015c*/ 	.word	0x00000050
        /*0160*/ 	.short	0x0100
        /*0162*/ 	.byte	0x06
	.zero		1


	//   ....[9]....
        /*0164*/ 	.word	0x00000790
        /*0168*/ 	.word	0x000000ff
        /*016c*/ 	.word	0x00000058
        /*0170*/ 	.short	0x0100
        /*0172*/ 	.byte	0x06
	.zero		1


	//   ....[10]....
        /*0174*/ 	.word	0x000014e0
        /*0178*/ 	.word	0x00000003
        /*017c*/ 	.word	0x00000000
        /*0180*/ 	.short	0x010a
        /*0182*/ 	.byte	0x3f
	.zero		1


	//   ....[11]....
        /*0184*/ 	.word	0x00001520
        /*0188*/ 	.word	0x00000003
        /*018c*/ 	.word	0x00000000
        /*0190*/ 	.short	0x010a
        /*0192*/ 	.byte	0x3f
	.zero		1


	//   ....[12]....
        /*0194*/ 	.word	0x00003820
        /*0198*/ 	.word	0x000000ff
        /*019c*/ 	.word	0x00000000
        /*01a0*/ 	.short	0x010a
        /*01a2*/ 	.byte	0x04
	.zero		1


	//   ....[13]....
        /*01a4*/ 	.word	0x00003860
        /*01a8*/ 	.word	0x000000ff
        /*01ac*/ 	.word	0x00000000
        /*01b0*/ 	.short	0x010a
        /*01b2*/ 	.byte	0x04
	.zero		1


	//   ....[14]....
        /*01b4*/ 	.word	0x00005ab0
        /*01b8*/ 	.word	0x00000005
        /*01bc*/ 	.word	0x00000000
        /*01c0*/ 	.short	0x0101
        /*01c2*/ 	.byte	0x3f
	.zero		1


	//   ....[15]....
        /*01c4*/ 	.word	0x00005c60
        /*01c8*/ 	.word	0x00000003
        /*01cc*/ 	.word	0x00000000
        /*01d0*/ 	.short	0x0101
        /*01d2*/ 	.byte	0x3f
	.zero		1


	//   ....[16]....
        /*01d4*/ 	.word	0x00011660
        /*01d8*/ 	.word	0x0000000f
        /*01dc*/ 	.word	0x00000020
        /*01e0*/ 	.short	0x010a
        /*01e2*/ 	.byte	0x3f
	.zero		1


	//   ....[17]....
        /*01e4*/ 	.word	0x00011a40
        /*01e8*/ 	.word	0x00000003
        /*01ec*/ 	.word	0x00000058
        /*01f0*/ 	.short	0x0101
        /*01f2*/ 	.byte	0x3f
	.zero		1


	//   ....[18]....
        /*01f4*/ 	.word	0x00012170
        /*01f8*/ 	.word	0x00000007
        /*01fc*/ 	.word	0x00000000
        /*0200*/ 	.short	0x010a
        /*0202*/ 	.byte	0x3f
	.zero		1


	//   ....[19]....
        /*0204*/ 	.word	0x000121f0
        /*0208*/ 	.word	0x00000009
        /*020c*/ 	.word	0x00000000
        /*0210*/ 	.short	0x010a
        /*0212*/ 	.byte	0x3f
	.zero		1


	//   ....[20]....
        /*0214*/ 	.word	0x00012280
        /*0218*/ 	.word	0x00000006
        /*021c*/ 	.word	0x00000000
        /*0220*/ 	.short	0x010a
        /*0222*/ 	.byte	0x3f
	.zero		1


	//   ....[21]....
        /*0224*/ 	.word	0x00012310
        /*0228*/ 	.word	0x00000003
        /*022c*/ 	.word	0x00000000
        /*0230*/ 	.short	0x010a
        /*0232*/ 	.byte	0x3f
	.zero		1


	//   ....[22]....
        /*0234*/ 	.word	0x00012370
        /*0238*/ 	.word	0x00000003
        /*023c*/ 	.word	0x00000000
        /*0240*/ 	.short	0x010a
        /*0242*/ 	.byte	0x3f
	.zero		1


	//   ....[23]....
        /*0244*/ 	.word	0x000123d0
        /*0248*/ 	.word	0x00000006
        /*024c*/ 	.word	0x00000000
        /*0250*/ 	.short	0x010a
        /*0252*/ 	.byte	0x3f
	.zero		1


	//   ....[24]....
        /*0254*/ 	.word	0x000124a0
        /*0258*/ 	.word	0x0000000f
        /*025c*/ 	.word	0x00000020
        /*0260*/ 	.short	0x010a
        /*0262*/ 	.byte	0x3f
	.zero		1


	//   ....[25]....
        /*0264*/ 	.word	0x00012570
        /*0268*/ 	.word	0x00000007
        /*026c*/ 	.word	0x00000000
        /*0270*/ 	.short	0x010a
        /*0272*/ 	.byte	0x3f
	.zero		1


	//   ....[26]....
        /*0274*/ 	.word	0x000125c0
        /*0278*/ 	.word	0x00000009
        /*027c*/ 	.word	0x00000000
        /*0280*/ 	.short	0x010a
        /*0282*/ 	.byte	0x3f
	.zero		1


	//   ....[27]....
        /*0284*/ 	.word	0x00012610
        /*0288*/ 	.word	0x00000006
        /*028c*/ 	.word	0x00000000
        /*0290*/ 	.short	0x010a
        /*0292*/ 	.byte	0x3f
	.zero		1


	//----- nvinfo : EIATTR_NUM_MBARRIERS
	.align		4
.L_37:
        /*0294*/ 	.byte	0x03, 0x38
        /*0296*/ 	.short	0x000a


	//----- nvinfo : EIATTR_EXIT_INSTR_OFFSETS
	.align		4
        /*0298*/ 	.byte	0x04, 0x1c
        /*029a*/ 	.short	(.L_39 - .L_38)


	//   ....[0]....
.L_38:
        /*029c*/ 	.word	0x00000950


	//   ....[1]....
        /*02a0*/ 	.word	0x000011c0


	//   ....[2]....
        /*02a4*/ 	.word	0x00010d60


	//   ....[3]....
        /*02a8*/ 	.word	0x000112f0


	//   ....[4]....
        /*02ac*/ 	.word	0x00012360


	//----- nvinfo : EIATTR_MAX_THREADS
	.align		4
.L_39:
        /*02b0*/ 	.byte	0x04, 0x05
        /*02b2*/ 	.short	(.L_41 - .L_40)
.L_40:
        /*02b4*/ 	.word	0x00000180
        /*02b8*/ 	.word	0x00000001
        /*02bc*/ 	.word	0x00000001


	//----- nvinfo : EIATTR_CRS_STACK_SIZE
	.align		4
.L_41:
        /*02c0*/ 	.byte	0x04, 0x1e
        /*02c2*/ 	.short	(.L_43 - .L_42)
.L_42:
        /*02c4*/ 	.word	0x00000000


	//----- nvinfo : EIATTR_CBANK_PARAM_SIZE
	.align		4
.L_43:
        /*02c8*/ 	.byte	0x03, 0x19
        /*02ca*/ 	.short	0x0470


	//----- nvinfo : EIATTR_PARAM_CBANK
	.align		4
        /*02cc*/ 	.byte	0x04, 0x0a
        /*02ce*/ 	.short	(.L_45 - .L_44)
	.align		4
.L_44:
        /*02d0*/ 	.word	index@(.nv.constant0._ZN7cutlass13device_kernelINS_4gemm6kernel13GemmUniversalIN4cute5tupleIJiiiiEEENS1_10collective13CollectiveMmaINS1_34MainloopSm90TmaGmmaWarpSpecializedILi4ENS5_IJNS4_1CILi2EEENSA_ILi1EEESC_EEENS1_35KernelTmaWarpSpecializedCooperativeEEENS5_IJNSA_ILi192EEENSA_ILi176EEENSA_ILi64EEEEEENS_6half_tENS5_IJlSC_lEEESK_SL_NS4_8TiledMMAINS4_8MMA_AtomIJNS4_4SM904GMMA25MMA_64x16x16_F32F16F16_SSILNSP_5MajorE0ELSR_0ELNSP_7ScaleInE1ELSS_1EEEEEENS4_6LayoutISD_NS5_IJSC_NSA_ILi0EEESW_EEEEENS5_IJNS4_10UnderscoreESZ_SZ_EEEEENS4_13SM90_TMA_LOADENS4_14ComposedLayoutINS4_7SwizzleILi3ELi4ELi3EEENS4_18smem_ptr_flag_bitsILi16EEENSV_INS5_IJNSA_ILi8EEESI_EEENS5_IJSI_SC_EEEEEEEvNS4_8identityENS4_23SM90_TMA_LOAD_MULTICASTES1C_vS1D_EENS_8epilogue10collective6detail29Sm90TmaWarpSpecializedAdapterINS1H_15DefaultEpilogueISK_SL_SL_NS1G_6thread17LinearCombinationISK_Li1EffLNS1L_9ScaleType4KindE0ELNS_15FloatRoundStyleE2ESK_EENS1_15EpilogueDefaultEEEEEvvEEEEvNT_6ParamsE)
        /*02d4*/ 	.short	0x0210
        /*02d6*/ 	.short	0x0470


	//----- nvinfo : EIATTR_SW_WAR
	.align		4
.L_45:
        /*02d8*/ 	.byte	0x04, 0x36
        /*02da*/ 	.short	(.L_47 - .L_46)
.L_46:
        /*02dc*/ 	.word	0x00000008
.L_47:


//--------------------- .nv.callgraph             --------------------------
	.section	.nv.callgraph,"",@"SHT_CUDA_CALLGRAPH"
	.align	4
	.sectionentsize	8
	.align		4
        /*0000*/ 	.word	0x00000000
	.align		4
        /*0004*/ 	.word	0xffffffff
	.align		4
        /*0008*/ 	.word	index@(_ZN7cutlass13device_kernelINS_4gemm6kernel13GemmUniversalIN4cute5tupleIJiiiiEEENS1_10collective13CollectiveMmaINS1_34MainloopSm90TmaGmmaWarpSpecializedILi4ENS5_IJNS4_1CILi2EEENSA_ILi1EEESC_EEENS1_35KernelTmaWarpSpecializedCooperativeEEENS5_IJNSA_ILi192EEENSA_ILi176EEENSA_ILi64EEEEEENS_6half_tENS5_IJlSC_lEEESK_SL_NS4_8TiledMMAINS4_8MMA_AtomIJNS4_4SM904GMMA25MMA_64x16x16_F32F16F16_SSILNSP_5MajorE0ELSR_0ELNSP_7ScaleInE1ELSS_1EEEEEENS4_6LayoutISD_NS5_IJSC_NSA_ILi0EEESW_EEEEENS5_IJNS4_10UnderscoreESZ_SZ_EEEEENS4_13SM90_TMA_LOADENS4_14ComposedLayoutINS4_7SwizzleILi3ELi4ELi3EEENS4_18smem_ptr_flag_bitsILi16EEENSV_INS5_IJNSA_ILi8EEESI_EEENS5_IJSI_SC_EEEEEEEvNS4_8identityENS4_23SM90_TMA_LOAD_MULTICASTES1C_vS1D_EENS_8epilogue10collective6detail29Sm90TmaWarpSpecializedAdapterINS1H_15DefaultEpilogueISK_SL_SL_NS1G_6thread17LinearCombinationISK_Li1EffLNS1L_9ScaleType4KindE0ELNS_15FloatRoundStyleE2ESK_EENS1_15EpilogueDefaultEEEEEvvEEEEvNT_6ParamsE)
	.align		4
        /*000c*/ 	.word	index@(__assertfail)
	.align		4
        /*0010*/ 	.word	0x00000000
	.align		4
        /*0014*/ 	.word	0xfffffffe
	.align		4
        /*0018*/ 	.word	0x00000000
	.align		4
        /*001c*/ 	.word	0xfffffffd
	.align		4
        /*0020*/ 	.word	0x00000000
	.align		4
        /*0024*/ 	.word	0xfffffffc


//--------------------- .nv.constant4             --------------------------
	.section	.nv.constant4,"a",@progbits
	.align	8
	.align		8
.nv.constant4:
        /*0000*/ 	.dword	__assertfail
	.align		8
        /*0008*/ 	.dword	__unnamed_1
	.align		8
        /*0010*/ 	.dword	_ZN39_INTERNAL_62f7d157_4_k_cu_38b6acbb_99264cuda3std3__45__cpo5beginE
	.align		8
        /*0018*/ 	.dword	_ZN39_INTERNAL_62f7d157_4_k_cu_38b6acbb_99264cuda3std3__45__cpo3endE
	.align		8
        /*0020*/ 	.dword	_ZN39_INTERNAL_62f7d157_4_k_cu_38b6acbb_99264cuda3std3__45__cpo6cbeginE
	.align		8
        /*0028*/ 	.dword	_ZN39_INTERNAL_62f7d157_4_k_cu_38b6acbb_99264cuda3std3__45__cpo4cendE
	.align		8
        /*0030*/ 	.dword	_ZN39_INTERNAL_62f7d157_4_k_cu_38b6acbb_99264cuda3std3__441_GLOBAL__N__62f7d157_4_k_cu_38b6acbb_99266ignoreE
	.align		8
        /*0038*/ 	.dword	_ZN39_INTERNAL_62f7d157_4_k_cu_38b6acbb_99264cuda3std3__419piecewise_constructE
	.align		8
        /*0040*/ 	.dword	_ZN39_INTERNAL_62f7d157_4_k_cu_38b6acbb_99264cuda3std3__48in_placeE
	.align		8
        /*0048*/ 	.dword	_ZN39_INTERNAL_62f7d157_4_k_cu_38b6acbb_99264cuda3std6ranges3__45__cpo4swapE
	.align		8
        /*0050*/ 	.dword	_ZN39_INTERNAL_62f7d157_4_k_cu_38b6acbb_99264cuda3std6ranges3__45__cpo9iter_moveE
	.align		8
        /*0058*/ 	.dword	_ZN39_INTERNAL_62f7d157_4_k_cu_38b6acbb_99264cute7productE
	.align		8
        /*0060*/ 	.dword	_ZN39_INTERNAL_62f7d157_4_k_cu_38b6acbb_99264cute1_E
	.align		8
        /*0068*/ 	.dword	$str$22
	.align		8
        /*0070*/ 	.dword	$str$23


//--------------------- .text._ZN7cutlass13device_kernelINS_4gemm6kernel13GemmUniversalIN4cute5tupleIJiiiiEEENS1_10collective13CollectiveMmaINS1_34MainloopSm90TmaGmmaWarpSpecializedILi4ENS5_IJNS4_1CILi2EEENSA_ILi1EEESC_EEENS1_35KernelTmaWarpSpecializedCooperativeEEENS5_IJNSA_ILi192EEENSA_ILi176EEENSA_ILi64EEEEEENS_6half_tENS5_IJlSC_lEEESK_SL_NS4_8TiledMMAINS4_8MMA_AtomIJNS4_4SM904GMMA25MMA_64x16x16_F32F16F16_SSILNSP_5MajorE0ELSR_0ELNSP_7ScaleInE1ELSS_1EEEEEENS4_6LayoutISD_NS5_IJSC_NSA_ILi0EEESW_EEEEENS5_IJNS4_10UnderscoreESZ_SZ_EEEEENS4_13SM90_TMA_LOADENS4_14ComposedLayoutINS4_7SwizzleILi3ELi4ELi3EEENS4_18smem_ptr_flag_bitsILi16EEENSV_INS5_IJNSA_ILi8EEESI_EEENS5_IJSI_SC_EEEEEEEvNS4_8identityENS4_23SM90_TMA_LOAD_MULTICASTES1C_vS1D_EENS_8epilogue10collective6detail29Sm90TmaWarpSpecializedAdapterINS1H_15DefaultEpilogueISK_SL_SL_NS1G_6thread17LinearCombinationISK_Li1EffLNS1L_9ScaleType4KindE0ELNS_15FloatRoundStyleE2ESK_EENS1_15EpilogueDefaultEEEEEvvEEEEvNT_6ParamsE --------------------------
	.section	.text._ZN7cutlass13device_kernelINS_4gemm6kernel13GemmUniversalIN4cute5tupleIJiiiiEEENS1_10collective13CollectiveMmaINS1_34MainloopSm90TmaGmmaWarpSpecializedILi4ENS5_IJNS4_1CILi2EEENSA_ILi1EEESC_EEENS1_35KernelTmaWarpSpecializedCooperativeEEENS5_IJNSA_ILi192EEENSA_ILi176EEENSA_ILi64EEEEEENS_6half_tENS5_IJlSC_lEEESK_SL_NS4_8TiledMMAINS4_8MMA_AtomIJNS4_4SM904GMMA25MMA_64x16x16_F32F16F16_SSILNSP_5MajorE0ELSR_0ELNSP_7ScaleInE1ELSS_1EEEEEENS4_6LayoutISD_NS5_IJSC_NSA_ILi0EEESW_EEEEENS5_IJNS4_10UnderscoreESZ_SZ_EEEEENS4_13SM90_TMA_LOADENS4_14ComposedLayoutINS4_7SwizzleILi3ELi4ELi3EEENS4_18smem_ptr_flag_bitsILi16EEENSV_INS5_IJNSA_ILi8EEESI_EEENS5_IJSI_SC_EEEEEEEvNS4_8identityENS4_23SM90_TMA_LOAD_MULTICASTES1C_vS1D_EENS_8epilogue10collective6detail29Sm90TmaWarpSpecializedAdapterINS1H_15DefaultEpilogueISK_SL_SL_NS1G_6thread17LinearCombinationISK_Li1EffLNS1L_9ScaleType4KindE0ELNS_15FloatRoundStyleE2ESK_EENS1_15EpilogueDefaultEEEEEvvEEEEvNT_6ParamsE,"ax",@progbits
	.align	128
.text._ZN7cutlass13device_kernelINS_4gemm6kernel13GemmUniversalIN4cute5tupleIJiiiiEEENS1_10collective13CollectiveMmaINS1_34MainloopSm90TmaGmmaWarpSpecializedILi4ENS5_IJNS4_1CILi2EEENSA_ILi1EEESC_EEENS1_35KernelTmaWarpSpecializedCooperativeEEENS5_IJNSA_ILi192EEENSA_ILi176EEENSA_ILi64EEEEEENS_6half_tENS5_IJlSC_lEEESK_SL_NS4_8TiledMMAINS4_8MMA_AtomIJNS4_4SM904GMMA25MMA_64x16x16_F32F16F16_SSILNSP_5MajorE0ELSR_0ELNSP_7ScaleInE1ELSS_1EEEEEENS4_6LayoutISD_NS5_IJSC_NSA_ILi0EEESW_EEEEENS5_IJNS4_10UnderscoreESZ_SZ_EEEEENS4_13SM90_TMA_LOADENS4_14ComposedLayoutINS4_7SwizzleILi3ELi4ELi3EEENS4_18smem_ptr_flag_bitsILi16EEENSV_INS5_IJNSA_ILi8EEESI_EEENS5_IJSI_SC_EEEEEEEvNS4_8identityENS4_23SM90_TMA_LOAD_MULTICASTES1C_vS1D_EENS_8epilogue10collective6detail29Sm90TmaWarpSpecializedAdapterINS1H_15DefaultEpilogueISK_SL_SL_NS1G_6thread17LinearCombinationISK_Li1EffLNS1L_9ScaleType4KindE0ELNS_15FloatRoundStyleE2ESK_EENS1_15EpilogueDefaultEEEEEvvEEEEvNT_6ParamsE:
        .type           _ZN7cutlass13device_kernelINS_4gemm6kernel13GemmUniversalIN4cute5tupleIJiiiiEEENS1_10collective13CollectiveMmaINS1_34MainloopSm90TmaGmmaWarpSpecializedILi4ENS5_IJNS4_1CILi2EEENSA_ILi1EEESC_EEENS1_35KernelTmaWarpSpecializedCooperativeEEENS5_IJNSA_ILi192EEENSA_ILi176EEENSA_ILi64EEEEEENS_6half_tENS5_IJlSC_lEEESK_SL_NS4_8TiledMMAINS4_8MMA_AtomIJNS4_4SM904GMMA25MMA_64x16x16_F32F16F16_SSILNSP_5MajorE0ELSR_0ELNSP_7ScaleInE1ELSS_1EEEEEENS4_6LayoutISD_NS5_IJSC_NSA_ILi0EEESW_EEEEENS5_IJNS4_10UnderscoreESZ_SZ_EEEEENS4_13SM90_TMA_LOADENS4_14ComposedLayoutINS4_7SwizzleILi3ELi4ELi3EEENS4_18smem_ptr_flag_bitsILi16EEENSV_INS5_IJNSA_ILi8EEESI_EEENS5_IJSI_SC_EEEEEEEvNS4_8identityENS4_23SM90_TMA_LOAD_MULTICASTES1C_vS1D_EENS_8epilogue10collective6detail29Sm90TmaWarpSpecializedAdapterINS1H_15DefaultEpilogueISK_SL_SL_NS1G_6thread17LinearCombinationISK_Li1EffLNS1L_9ScaleType4KindE0ELNS_15FloatRoundStyleE2ESK_EENS1_15EpilogueDefaultEEEEEvvEEEEvNT_6ParamsE,@function
        .size           _ZN7cutlass13device_kernelINS_4gemm6kernel13GemmUniversalIN4cute5tupleIJiiiiEEENS1_10collective13CollectiveMmaINS1_34MainloopSm90TmaGmmaWarpSpecializedILi4ENS5_IJNS4_1CILi2EEENSA_ILi1EEESC_EEENS1_35KernelTmaWarpSpecializedCooperativeEEENS5_IJNSA_ILi192EEENSA_ILi176EEENSA_ILi64EEEEEENS_6half_tENS5_IJlSC_lEEESK_SL_NS4_8TiledMMAINS4_8MMA_AtomIJNS4_4SM904GMMA25MMA_64x16x16_F32F16F16_SSILNSP_5MajorE0ELSR_0ELNSP_7ScaleInE1ELSS_1EEEEEENS4_6LayoutISD_NS5_IJSC_NSA_ILi0EEESW_EEEEENS5_IJNS4_10UnderscoreESZ_SZ_EEEEENS4_13SM90_TMA_LOADENS4_14ComposedLayoutINS4_7SwizzleILi3ELi4ELi3EEENS4_18smem_ptr_flag_bitsILi16EEENSV_INS5_IJNSA_ILi8EEESI_EEENS5_IJSI_SC_EEEEEEEvNS4_8identityENS4_23SM90_TMA_LOAD_MULTICASTES1C_vS1D_EENS_8epilogue10collective6detail29Sm90TmaWarpSpecializedAdapterINS1H_15DefaultEpilogueISK_SL_SL_NS1G_6thread17LinearCombinationISK_Li1EffLNS1L_9ScaleType4KindE0ELNS_15FloatRoundStyleE2ESK_EENS1_15EpilogueDefaultEEEEEvvEEEEvNT_6ParamsE,(.L_x_419 - _ZN7cutlass13device_kernelINS_4gemm6kernel13GemmUniversalIN4cute5tupleIJiiiiEEENS1_10collective13CollectiveMmaINS1_34MainloopSm90TmaGmmaWarpSpecializedILi4ENS5_IJNS4_1CILi2EEENSA_ILi1EEESC_EEENS1_35KernelTmaWarpSpecializedCooperativeEEENS5_IJNSA_ILi192EEENSA_ILi176EEENSA_ILi64EEEEEENS_6half_tENS5_IJlSC_lEEESK_SL_NS4_8TiledMMAINS4_8MMA_AtomIJNS4_4SM904GMMA25MMA_64x16x16_F32F16F16_SSILNSP_5MajorE0ELSR_0ELNSP_7ScaleInE1ELSS_1EEEEEENS4_6LayoutISD_NS5_IJSC_NSA_ILi0EEESW_EEEEENS5_IJNS4_10UnderscoreESZ_SZ_EEEEENS4_13SM90_TMA_LOADENS4_14ComposedLayoutINS4_7SwizzleILi3ELi4ELi3EEENS4_18smem_ptr_flag_bitsILi16EEENSV_INS5_IJNSA_ILi8EEESI_EEENS5_IJSI_SC_EEEEEEEvNS4_8identityENS4_23SM90_TMA_LOAD_MULTICASTES1C_vS1D_EENS_8epilogue10collective6detail29Sm90TmaWarpSpecializedAdapterINS1H_15DefaultEpilogueISK_SL_SL_NS1G_6thread17LinearCombinationISK_Li1EffLNS1L_9ScaleType4KindE0ELNS_15FloatRoundStyleE2ESK_EENS1_15EpilogueDefaultEEEEEvvEEEEvNT_6ParamsE)
        .other          _ZN7cutlass13device_kernelINS_4gemm6kernel13GemmUniversalIN4cute5tupleIJiiiiEEENS1_10collective13CollectiveMmaINS1_34MainloopSm90TmaGmmaWarpSpecializedILi4ENS5_IJNS4_1CILi2EEENSA_ILi1EEESC_EEENS1_35KernelTmaWarpSpecializedCooperativeEEENS5_IJNSA_ILi192EEENSA_ILi176EEENSA_ILi64EEEEEENS_6half_tENS5_IJlSC_lEEESK_SL_NS4_8TiledMMAINS4_8MMA_AtomIJNS4_4SM904GMMA25MMA_64x16x16_F32F16F16_SSILNSP_5MajorE0ELSR_0ELNSP_7ScaleInE1ELSS_1EEEEEENS4_6LayoutISD_NS5_IJSC_NSA_ILi0EEESW_EEEEENS5_IJNS4_10UnderscoreESZ_SZ_EEEEENS4_13SM90_TMA_LOADENS4_14ComposedLayoutINS4_7SwizzleILi3ELi4ELi3EEENS4_18smem_ptr_flag_bitsILi16EEENSV_INS5_IJNSA_ILi8EEESI_EEENS5_IJSI_SC_EEEEEEEvNS4_8identityENS4_23SM90_TMA_LOAD_MULTICASTES1C_vS1D_EENS_8epilogue10collective6detail29Sm90TmaWarpSpecializedAdapterINS1H_15DefaultEpilogueISK_SL_SL_NS1G_6thread17LinearCombinationISK_Li1EffLNS1L_9ScaleType4KindE0ELNS_15FloatRoundStyleE2ESK_EENS1_15EpilogueDefaultEEEEEvvEEEEvNT_6ParamsE,@"STO_CUDA_ENTRY STV_DEFAULT"
_ZN7cutlass13device_kernelINS_4gemm6kernel13GemmUniversalIN4cute5tupleIJiiiiEEENS1_10collective13CollectiveMmaINS1_34MainloopSm90TmaGmmaWarpSpecializedILi4ENS5_IJNS4_1CILi2EEENSA_ILi1EEESC_EEENS1_35KernelTmaWarpSpecializedCooperativeEEENS5_IJNSA_ILi192EEENSA_ILi176EEENSA_ILi64EEEEEENS_6half_tENS5_IJlSC_lEEESK_SL_NS4_8TiledMMAINS4_8MMA_AtomIJNS4_4SM904GMMA25MMA_64x16x16_F32F16F16_SSILNSP_5MajorE0ELSR_0ELNSP_7ScaleInE1ELSS_1EEEEEENS4_6LayoutISD_NS5_IJSC_NSA_ILi0EEESW_EEEEENS5_IJNS4_10UnderscoreESZ_SZ_EEEEENS4_13SM90_TMA_LOADENS4_14ComposedLayoutINS4_7SwizzleILi3ELi4ELi3EEENS4_18smem_ptr_flag_bitsILi16EEENSV_INS5_IJNSA_ILi8EEESI_EEENS5_IJSI_SC_EEEEEEEvNS4_8identityENS4_23SM90_TMA_LOAD_MULTICASTES1C_vS1D_EENS_8epilogue10collective6detail29Sm90TmaWarpSpecializedAdapterINS1H_15DefaultEpilogueISK_SL_SL_NS1G_6thread17LinearCombinationISK_Li1EffLNS1L_9ScaleType4KindE0ELNS_15FloatRoundStyleE2ESK_EENS1_15EpilogueDefaultEEEEEvvEEEEvNT_6ParamsE:
[----:B------:R-:W0:Y:S02]  /*0000*/  LDC R1, c[0x0][0x28] ;  /* 0x00000a00ff017b82 */ /* 0x000e240000000800 */
[----:B0-----:R-:W-:Y:S01]  /*0010*/  VIADD R1, R1, 0xfffffff8 ;  /* 0xfffffff801017836 */ /* 0x001fe20000000000 */
[----:B------:R-:W0:Y:S01]  /*0020*/  S2R R6, SR_TID.X ;  /* 0x0000000000067919 */ /* 0x000e220000002100 */
[----:B------:R-:W-:Y:S01]  /*0030*/  ELECT P0, URZ, PT ;  /* 0x00000000003f782f */ /* 0x000fe20003800000 */
[----:B------:R-:W-:Y:S01]  /*0040*/  BSSY B0, `(.L_x_0) ;  /* 0x000000f000007945 */ /* 0x000fe20003800000 */
[--C-:B0-----:R-:W-:Y:S02]  /*0050*/  SHF.R.U32.HI R0, RZ, 0x5, R6.reuse ;  /* 0x00000005ff007819 */ /* 0x101fe40000011606 */
[----:B------:R-:W-:-:S03]  /*0060*/  SHF.R.U32.HI R3, RZ, 0x7, R6 ;  /* 0x00000007ff037819 */ /* 0x000fc60000011606 */
[----:B------:R-:W0:Y:S04]  /*0070*/  SHFL.IDX PT, R2, R0, RZ, 0x1f ;  /* 0x00001fff00027589 */ /* 0x000e2800000e0000 */
[----:B------:R1:W2:Y:S01]  /*0080*/  SHFL.IDX PT, R5, R3, RZ, 0x1f ;  /* 0x00001fff03057589 */ /* 0x0002a200000e0000 */
[----:B0-----:R-:W-:-:S13]  /*0090*/  ISETP.NE.OR P0, PT, R2, RZ, !P0 ;  /* 0x000000ff0200720c */ /* 0x001fda0004705670 */
[----:B-12---:R-:W-:Y:S05]  /*00a0*/  @P0 BRA `(.L_x_1) ;  /* 0x0000000000200947 */ /* 0x006fea0003800000 */
[----:B------:R-:W-:Y:S02]  /*00b0*/  ULDC.64 UR4, c[0x0][0x198] ;  /* 0x0000660000047ab9 */ /* 0x000fe40000000a00 */
[----:B------:R-:W-:Y:S02]  /*00c0*/  UIADD3 UR6, UP0, UR4, 0xf0, URZ ;  /* 0x000000f004067890 */ /* 0x000fe4000ff1e03f */
[----:B------:R-:W-:Y:S02]  /*00d0*/  UIADD3 UR4, UP1, UR4, 0x1f0, URZ ;  /* 0x000001f004047890 */ /* 0x000fe4000ff3e03f */
[----:B------:R-:W-:Y:S02]  /*00e0*/  UIADD3.X UR7, URZ, UR5, URZ, UP0, !UPT ;  /* 0x000000053f077290 */ /* 0x000fe400087fe43f */
[----:B------:R-:W-:-:S07]  /*00f0*/  UIADD3.X UR5, URZ, UR5, URZ, UP1, !UPT ;  /* 0x000000053f057290 */ /* 0x000fce0008ffe43f */
[----:B------:R0:W-:Y:S02]  /*0100*/  UTMACCTL.PF [UR6] ;  /* 0x00000000060079b9 */ /* 0x0001e40008040000 */
[----:B------:R0:W-:Y:S02]  /*0110*/  UTMACCTL.PF [UR4] ;  /* 0x00000000040079b9 */ /* 0x0001e40008040000 */
[----:B0-----:R-:W-:Y:S01]  /*0120*/  NOP ;  /* 0x0000000000007918 */ /* 0x001fe20000000000 */
.L_x_1:
[----:B------:R-:W-:Y:S05]  /*0130*/  BSYNC B0 ;  /* 0x0000000000007941 */ /* 0x000fea0003800000 */
.L_x_0:
[----:B------:R-:W0:Y:S02]  /*0140*/  SHFL.IDX PT, R3, R0, RZ, 0x1f ;  /* 0x00001fff00037589 */ /* 0x000e2400000e0000 */
[----:B0-----:R-:W-:-:S13]  /*0150*/  ISETP.NE.AND P0, PT, R3, RZ, PT ;  /* 0x000000ff0300720c */ /* 0x001fda0003f05270 */
[----:B------:R-:W-:Y:S05]  /*0160*/  @P0 BRA `(.L_x_2) ;  /* 0x0000000000580947 */ /* 0x000fea0003800000 */
[----:B------:R-:W0:Y:S01]  /*0170*/  S2UR UR8, SR_CgaCtaId ;  /* 0x00000000000879c3 */ /* 0x000e220000008800 */
[----:B------:R-:W-:Y:S01]  /*0180*/  UMOV UR4, 0x400 ;  /* 0x0000040000047882 */ /* 0x000fe20000000000 */
[----:B------:R-:W-:Y:S01]  /*0190*/  UMOV UR5, 0x1 ;  /* 0x0000000100057882 */ /* 0x000fe20000000000 */
[----:B------:R-:W-:Y:S01]  /*01a0*/  UMOV UR6, 0x4 ;  /* 0x0000000400067882 */ /* 0x000fe20000000000 */
[----:B------:R-:W-:Y:S01]  /*01b0*/  ELECT P0, URZ, PT ;  /* 0x00000000003f782f */ /* 0x000fe20003800000 */
[----:B------:R-:W-:-:S04]  /*01c0*/  UIADD3 UR6, -UR6, 0x100000, URZ ;  /* 0x0010000006067890 */ /* 0x000fc8000fffe13f */
[----:B------:R-:W-:Y:S02]  /*01d0*/  USHF.L.U32 UR7, UR6, 0xb, URZ ;  /* 0x0000000b06077899 */ /* 0x000fe4000800063f */
[----:B------:R-:W-:Y:S02]  /*01e0*/  USHF.L.U32 UR6, UR6, 0x1, URZ ;  /* 0x0000000106067899 */ /* 0x000fe4000800063f */
[----:B0-----:R-:W-:Y:S02]  /*01f0*/  ULEA UR8, UR8, UR4, 0x18 ;  /* 0x0000000408087291 */ /* 0x001fe4000f8ec03f */
[----:B------:R-:W-:-:S04]  /*0200*/  UIADD3 UR4, -UR5, 0x100000, URZ ;  /* 0x0010000005047890 */ /* 0x000fc8000fffe13f */
[----:B------:R-:W-:Y:S02]  /*0210*/  USHF.L.U32 UR5, UR4, 0xb, URZ ;  /* 0x0000000b04057899 */ /* 0x000fe4000800063f */
[----:B------:R-:W-:Y:S01]  /*0220*/  USHF.L.U32 UR4, UR4, 0x1, URZ ;  /* 0x0000000104047899 */ /* 0x000fe2000800063f */
[----:B------:R-:W0:Y:S11]  /*0230*/  FENCE.VIEW.ASYNC.S ;  /* 0x00000000000073c6 */ /* 0x000e360000000000 */
[----:B0-----:R0:W1:Y:S01]  /*0240*/  SYNCS.EXCH.64 URZ, [UR8], UR4 ;  /* 0x00000004083f75b2 */ /* 0x0010620008000100 */
[----:B------:R0:W2:Y:S01]  /*0250*/  SYNCS.EXCH.64 URZ, [UR8+0x20], UR6 ;  /* 0x00002006083f75b2 */ /* 0x0000a20008000100 */
[----:B------:R0:W3:Y:S01]  /*0260*/  SYNCS.EXCH.64 URZ, [UR8+0x8], UR4 ;  /* 0x00000804083f75b2 */ /* 0x0000e20008000100 */
[----:B------:R0:W4:Y:S01]  /*0270*/  SYNCS.EXCH.64 URZ, [UR8+0x28], UR6 ;  /* 0x00002806083f75b2 */ /* 0x0001220008000100 */
[----:B------:R0:W0:Y:S01]  /*0280*/  SYNCS.EXCH.64 URZ, [UR8+0x10], UR4 ;  /* 0x00001004083f75b2 */ /* 0x0000220008000100 */
[----:B------:R0:W0:Y:S01]  /*0290*/  SYNCS.EXCH.64 URZ, [UR8+0x30], UR6 ;  /* 0x00003006083f75b2 */ /* 0x0000220008000100 */
[----:B------:R0:W0:Y:S01]  /*02a0*/  SYNCS.EXCH.64 URZ, [UR8+0x18], UR4 ;  /* 0x00001804083f75b2 */ /* 0x0000220008000100 */
[----:B------:R0:W0:Y:S01]  /*02b0*/  SYNCS.EXCH.64 URZ, [UR8+0x38], UR6 ;  /* 0x00003806083f75b2 */ /* 0x0000220008000100 */
[----:B------:R-:W-:Y:S01]  /*02c0*/  NOP ;  /* 0x0000000000007918 */ /* 0x000fe20000000000 */
.L_x_2:
[----:B------:R-:W-:Y:S01]  /*02d0*/  SHF.R.S32.HI R4, RZ, 0x1f, R6 ;  /* 0x0000001fff047819 */ /* 0x000fe20000011406 */
[----:B------:R-:W5:Y:S01]  /*02e0*/  SHFL.IDX PT, R0, R0, RZ, 0x1f ;  /* 0x00001fff00007589 */ /* 0x000f6200000e0000 */
[----:B0-----:R-:W0:Y:S01]  /*02f0*/  S2UR UR8, SR_CTAID.X ;  /* 0x00000000000879c3 */ /* 0x001e220000002500 */
[----:B------:R-:W-:Y:S02]  /*0300*/  ELECT P0, URZ, PT ;  /* 0x00000000003f782f */ /* 0x000fe40003800000 */
[----:B------:R-:W-:Y:S01]  /*0310*/  LEA.HI R4, R4, R6, RZ, 0x7 ;  /* 0x0000000604047211 */ /* 0x000fe200078f38ff */
[----:B------:R-:W-:Y:S01]  /*0320*/  ULDC UR4, c[0x0][0x150] ;  /* 0x0000540000047ab9 */ /* 0x000fe20000000800 */
[----:B------:R-:W-:Y:S01]  /*0330*/  SHF.R.S32.HI R8, RZ, 0x1f, R3 ;  /* 0x0000001fff087819 */ /* 0x000fe20000011403 */
[----:B------:R-:W-:Y:S01]  /*0340*/  NOP ;  /* 0x0000000000007918 */ /* 0x000fe20000000000 */
[----:B------:R-:W-:Y:S01]  /*0350*/  LOP3.LUT R4, R4, 0xffffff80, RZ, 0xc0, !PT ;  /* 0xffffff8004047812 */ /* 0x000fe200078ec0ff */
[----:B------:R-:W-:Y:S01]  /*0360*/  NOP ;  /* 0x0000000000007918 */ /* 0x000fe20000000000 */
[----:B------:R-:W-:Y:S01]  /*0370*/  LEA.HI R8, R8, R3, RZ, 0x2 ;  /* 0x0000000308087211 */ /* 0x000fe200078f10ff */
[----:B------:R-:W1:Y:S01]  /*0380*/  LDC R10, c[0x0][0x144] ;  /* 0x00005100ff0a7b82 */ /* 0x000e620000000800 */
[----:B------:R-:W-:Y:S01]  /*0390*/  ISETP.NE.AND P3, PT, R5, RZ, PT ;  /* 0x000000ff0500720c */ /* 0x000fe20003f65270 */
[----:B------:R-:W-:Y:S01]  /*03a0*/  IMAD.IADD R6, R6, 0x1, -R4 ;  /* 0x0000000106067824 */ /* 0x000fe200078e0a04 */
[----:B------:R-:W-:Y:S01]  /*03b0*/  LOP3.LUT R8, R8, 0x3ffffffc, RZ, 0xc0, !PT ;  /* 0x3ffffffc08087812 */ /* 0x000fe200078ec0ff */
[----:B------:R-:W2:Y:S03]  /*03c0*/  S2R R4, SR_CTAID.Y ;  /* 0x0000000000047919 */ /* 0x000ea60000002600 */
[----:B------:R-:W-:Y:S01]  /*03d0*/  SHF.R.S32.HI R7, RZ, 0x1f, R6 ;  /* 0x0000001fff077819 */ /* 0x000fe20000011406 */
[----:B------:R-:W-:Y:S01]  /*03e0*/  IMAD.IADD R8, R3, 0x1, -R8 ;  /* 0x0000000103087824 */ /* 0x000fe200078e0a08 */
[----:B------:R-:W3:Y:S02]  /*03f0*/  LDC R13, c[0x0][0x140] ;  /* 0x00005000ff0d7b82 */ /* 0x000ee40000000800 */
[----:B------:R-:W-:-:S02]  /*0400*/  LEA.HI R7, R7, R6, RZ, 0x3 ;  /* 0x0000000607077211 */ /* 0x000fc400078f18ff */
[----:B-----5:R-:W-:Y:S02]  /*0410*/  ISETP.NE.OR P0, PT, R0, RZ, !P0 ;  /* 0x000000ff0000720c */ /* 0x020fe40004705670 */
[--C-:B------:R-:W-:Y:S02]  /*0420*/  SHF.R.S32.HI R0, RZ, 0x3, R7.reuse ;  /* 0x00000003ff007819 */ /* 0x100fe40000011407 */
[----:B------:R-:W-:Y:S02]  /*0430*/  SHF.R.S32.HI R7, RZ, 0x1f, R7 ;  /* 0x0000001fff077819 */ /* 0x000fe40000011407 */
[----:B0-----:R-:W-:Y:S02]  /*0440*/  I2FP.F32.U32 R9, UR8 ;  /* 0x0000000800097c45 */ /* 0x001fe40008201000 */
[----:B------:R-:W-:-:S03]  /*0450*/  LEA.HI R7, R7, R0, RZ, 0x2 ;  /* 0x0000000007077211 */ /* 0x000fc600078f10ff */
[----:B------:R-:W-:Y:S01]  /*0460*/  FMUL R9, R9, UR4 ;  /* 0x0000000409097c20 */ /* 0x000fe20008400000 */
[----:B------:R-:W-:Y:S01]  /*0470*/  LOP3.LUT R7, R7, 0xfffffffc, RZ, 0xc0, !PT ;  /* 0xfffffffc07077812 */ /* 0x000fe200078ec0ff */
[----:B------:R-:W-:Y:S01]  /*0480*/  VOTEU.ALL UP0, P0 ;  /* 0x00000000003f7886 */ /* 0x000fe20000000000 */
[----:B------:R-:W-:Y:S01]  /*0490*/  ULDC UR4, c[0x0][0x154] ;  /* 0x0000550000047ab9 */ /* 0x000fe20000000800 */
[----:B------:R-:W-:Y:S02]  /*04a0*/  VOTEU.ALL UP1, P0 ;  /* 0x00000000003f7886 */ /* 0x000fe40000020000 */
[----:B------:R-:W0:Y:S01]  /*04b0*/  F2I.U32.TRUNC.NTZ R9, R9 ;  /* 0x0000000900097305 */ /* 0x000e22000020f000 */
[----:B------:R-:W-:Y:S01]  /*04c0*/  IMAD.IADD R7, R0, 0x1, -R7 ;  /* 0x0000000100077824 */ /* 0x000fe200078e0a07 */
[----:B------:R-:W5:Y:S01]  /*04d0*/  @!UP0 S2UR UR7, SR_CgaCtaId ;  /* 0x00000000000789c3 */ /* 0x000f620000008800 */
[----:B------:R-:W-:Y:S01]  /*04e0*/  @!UP0 UMOV UR6, 0x400 ;  /* 0x0000040000068882 */ /* 0x000fe20000000000 */
[----:B---3--:R-:W-:Y:S01]  /*04f0*/  ISETP.EQ.U32.AND P2, PT, R13, 0x1, PT ;  /* 0x000000010d00780c */ /* 0x008fe20003f42070 */
[----:B------:R-:W-:Y:S01]  /*0500*/  IMAD R8, R8, 0x4, R7 ;  /* 0x0000000408087824 */ /* 0x000fe200078e0207 */
[----:B--2---:R-:W-:-:S04]  /*0510*/  I2FP.F32.U32 R3, R4 ;  /* 0x0000000400037245 */ /* 0x004fc80000201000 */
[----:B------:R-:W-:Y:S01]  /*0520*/  LEA.HI R0, R8, R8, RZ, 0x1 ;  /* 0x0000000808007211 */ /* 0x000fe200078f08ff */
[----:B------:R-:W-:Y:S01]  /*0530*/  FMUL R12, R3, UR4 ;  /* 0x00000004030c7c20 */ /* 0x000fe20008400000 */
[----:B------:R-:W2:Y:S01]  /*0540*/  LDC R7, c[0x0][0x148] ;  /* 0x00005200ff077b82 */ /* 0x000ea20000000800 */
[----:B------:R-:W-:Y:S01]  /*0550*/  UMOV UR4, 0x20 ;  /* 0x0000002000047882 */ /* 0x000fe20000000000 */
[----:B------:R-:W-:Y:S01]  /*0560*/  LOP3.LUT R11, R0, 0xfffffffe, RZ, 0xc0, !PT ;  /* 0xfffffffe000b7812 */ /* 0x000fe200078ec0ff */
[----:B0-----:R-:W-:Y:S01]  /*0570*/  IMAD.MOV R15, RZ, RZ, -R9 ;  /* 0x000000ffff0f7224 */ /* 0x001fe200078e0a09 */
[----:B------:R-:W-:Y:S01]  /*0580*/  SHF.R.S32.HI R9, RZ, 0x1f, R2 ;  /* 0x0000001fff097819 */ /* 0x000fe20000011402 */
[----:B------:R-:W0:Y:S01]  /*0590*/  F2I.U32.TRUNC.NTZ R12, R12 ;  /* 0x0000000c000c7305 */ /* 0x000e22000020f000 */
[----:B------:R-:W-:-:S04]  /*05a0*/  @!UP0 UIADD3 UR4, -UR4, 0x100000, URZ ;  /* 0x0010000004048890 */ /* 0x000fc8000fffe13f */
[----:B------:R-:W-:Y:S02]  /*05b0*/  @!UP0 USHF.L.U32 UR5, UR4, 0xb, URZ ;  /* 0x0000000b04058899 */ /* 0x000fe4000800063f */
[----:B------:R-:W-:Y:S01]  /*05c0*/  @!UP0 USHF.L.U32 UR4, UR4, 0x1, URZ ;  /* 0x0000000104048899 */ /* 0x000fe2000800063f */
[----:B-1----:R-:W-:Y:S01]  /*05d0*/  IMAD R3, R10, R15, UR8 ;  /* 0x000000080a037e24 */ /* 0x002fe2000f8e020f */
[----:B------:R-:W-:Y:S01]  /*05e0*/  LEA.HI R9, R9, R2, RZ, 0x2 ;  /* 0x0000000209097211 */ /* 0x000fe200078f10ff */
[C---:B------:R-:W-:Y:S02]  /*05f0*/  IMAD.IADD R0, R8.reuse, 0x1, -R11 ;  /* 0x0000000108007824 */ /* 0x040fe400078e0a0b */
[----:B------:R-:W-:Y:S01]  /*0600*/  IMAD.SHL.U32 R11, R8, 0x4, RZ ;  /* 0x00000004080b7824 */ /* 0x000fe200078e00ff */
[----:B------:R-:W-:Y:S02]  /*0610*/  LOP3.LUT R9, R9, 0xfffffffc, RZ, 0xc0, !PT ;  /* 0xfffffffc09097812 */ /* 0x000fe400078ec0ff */
[----:B------:R-:W-:Y:S01]  /*0620*/  ISETP.NE.AND P4, PT, R0, R3, PT ;  /* 0x000000030000720c */ /* 0x000fe20003f85270 */
[----:B-----5:R-:W-:Y:S01]  /*0630*/  @!UP0 ULEA UR6, UR7, UR6, 0x18 ;  /* 0x0000000607068291 */ /* 0x020fe2000f8ec03f */
[----:B------:R-:W-:Y:S01]  /*0640*/  LOP3.LUT R16, R8, 0xc, R11, 0x78, !PT ;  /* 0x0000000c08107812 */ /* 0x000fe200078e780b */
[----:B------:R-:W-:Y:S01]  /*0650*/  IMAD.IADD R0, R2, 0x1, -R9 ;  /* 0x0000000102007824 */ /* 0x000fe200078e0a09 */
[----:B------:R-:W-:Y:S01]  /*0660*/  VOTEU.ALL UP0, P0 ;  /* 0x00000000003f7886 */ /* 0x000fe20000000000 */
[----:B------:R-:W-:Y:S01]  /*0670*/  LOP3.LUT P0, RZ, R6, 0x7, RZ, 0xc0, !PT ;  /* 0x0000000706ff7812 */ /* 0x000fe2000780c0ff */
[----:B0-----:R-:W-:-:S02]  /*0680*/  IMAD.MOV R14, RZ, RZ, -R12 ;  /* 0x000000ffff0e7224 */ /* 0x001fc400078e0a0c */
[----:B------:R-:W-:Y:S01]  /*0690*/  ISETP.NE.AND P1, PT, R0, 0x3, PT ;  /* 0x000000030000780c */ /* 0x000fe20003f25270 */
[----:B------:R-:W-:Y:S01]  /*06a0*/  VIADD R6, R5, 0xffffffff ;  /* 0xffffffff05067836 */ /* 0x000fe20000000000 */
[----:B------:R-:W-:Y:S01]  /*06b0*/  ISETP.LT.U32.AND P0, PT, R16, 0x2, !P0 ;  /* 0x000000021000780c */ /* 0x000fe20004701070 */
[----:B--2---:R-:W-:Y:S01]  /*06c0*/  IMAD R9, R7, R14, R4 ;  /* 0x0000000e07097224 */ /* 0x004fe200078e0204 */
[----:B------:R-:W-:Y:S01]  /*06d0*/  ISETP.EQ.OR P1, PT, R0, RZ, !P1 ;  /* 0x000000ff0000720c */ /* 0x000fe20004f22670 */
[----:B------:R-:W0:Y:S02]  /*06e0*/  FENCE.VIEW.ASYNC.S ;  /* 0x00000000000073c6 */ /* 0x000e240000000000 */
[----:B0-----:R0:W1:Y:S01]  /*06f0*/  @!UP0 SYNCS.EXCH.64 URZ, [UR6+0x50], UR4 ;  /* 0x00005004063f85b2 */ /* 0x0010620008000100 */
[----:B------:R-:W-:Y:S02]  /*0700*/  @P4 LEA.HI R2, R16, R16, RZ, 0x1 ;  /* 0x0000001010024211 */ /* 0x000fe400078f08ff */
[----:B------:R-:W-:-:S02]  /*0710*/  ISETP.EQ.AND P1, PT, R5, RZ, P1 ;  /* 0x000000ff0500720c */ /* 0x000fc40000f22270 */
[----:B------:R-:W-:Y:S02]  /*0720*/  @P4 SHF.R.S32.HI R2, RZ, 0x1, R2 ;  /* 0x00000001ff024819 */ /* 0x000fe40000011402 */
[----:B------:R-:W-:Y:S02]  /*0730*/  ISETP.GE.U32.AND P6, PT, R6, 0x2, PT ;  /* 0x000000020600780c */ /* 0x000fe40003fc6070 */
[----:B------:R-:W-:Y:S01]  /*0740*/  @P4 ISETP.NE.AND P5, PT, R2, R9, PT ;  /* 0x000000090200420c */ /* 0x000fe20003fa5270 */
[----:B------:R-:W-:Y:S01]  /*0750*/  IMAD.MOV.U32 R2, RZ, RZ, 0x1 ;  /* 0x00000001ff027424 */ /* 0x000fe200078e00ff */
[----:B------:R-:W-:Y:S02]  /*0760*/  SEL R9, RZ, 0x1, !P0 ;  /* 0x00000001ff097807 */ /* 0x000fe40004000000 */
[----:B------:R-:W-:Y:S02]  /*0770*/  @P4 SEL R2, RZ, 0x1, P5 ;  /* 0x00000001ff024807 */ /* 0x000fe40002800000 */
[----:B------:R-:W-:Y:S01]  /*0780*/  SEL R17, RZ, 0x1, !P1 ;  /* 0x00000001ff117807 */ /* 0x000fe20004800000 */
[----:B------:R0:W2:Y:S01]  /*0790*/  @!UP1 SYNCS.EXCH.64 URZ, [UR6+0x58], UR4 ;  /* 0x00005804063f95b2 */ /* 0x0000a20008000100 */
[----:B------:R-:W-:Y:S01]  /*07a0*/  LOP3.LUT R2, R2, R9, RZ, 0xc0, !PT ;  /* 0x0000000902027212 */ /* 0x000fe200078ec0ff */
[----:B------:R-:W-:Y:S01]  /*07b0*/  NOP ;  /* 0x0000000000007918 */ /* 0x000fe20000000000 */
[----:B------:R-:W-:Y:S01]  /*07c0*/  SEL R17, R17, 0x2, P6 ;  /* 0x0000000211117807 */ /* 0x000fe20003000000 */
[----:B------:R-:W-:Y:S06]  /*07d0*/  @!P2 BRA `(.L_x_3) ;  /* 0x000000000008a947 */ /* 0x000fec0003800000 */
[----:B-12-4-:R-:W-:Y:S01]  /*07e0*/  UCGABAR_ARV ;  /* 0x00000000000079c7 */ /* 0x016fe20008000000 */
[----:B------:R-:W-:Y:S05]  /*07f0*/  BRA `(.L_x_4) ;  /* 0x0000000000047947 */ /* 0x000fea0003800000 */
.L_x_3:
[----:B-12-4-:R-:W-:Y:S01]  /*0800*/  NOP ;  /* 0x0000000000007918 */ /* 0x016fe20000000000 */
.L_x_4:
[----:B------:R-:W1:Y:S01]  /*0810*/  LDC R8, c[0x0][0x65c] ;  /* 0x00019700ff087b82 */ /* 0x000e620000000800 */
[----:B------:R-:W-:Y:S01]  /*0820*/  IMAD.MOV.U32 R9, RZ, RZ, RZ ;  /* 0x000000ffff097224 */ /* 0x000fe200078e00ff */
[----:B-1----:R-:W-:Y:S01]  /*0830*/  ISETP.NE.AND P1, PT, R8, 0x1, PT ;  /* 0x000000010800780c */ /* 0x002fe20003f25270 */
[----:B------:R-:W-:-:S12]  /*0840*/  IMAD.U32 R8, RZ, RZ, UR8 ;  /* 0x00000008ff087e24 */ /* 0x000fd8000f8e00ff */
[----:B------:R-:W1:Y:S01]  /*0850*/  @P1 LDC R23, c[0x0][0x10] ;  /* 0x00000400ff171b82 */ /* 0x000e620000000800 */
[----:B------:R-:W-:Y:S02]  /*0860*/  @P1 IMAD.MOV.U32 R5, RZ, RZ, RZ ;  /* 0x000000ffff051224 */ /* 0x000fe400078e00ff */
[----:B------:R-:W-:-:S05]  /*0870*/  @P1 IMAD.MOV.U32 R19, RZ, RZ, RZ ;  /* 0x000000ffff131224 */ /* 0x000fca00078e00ff */
[----:B------:R-:W2:Y:S01]  /*0880*/  @!P1 LDC R11, c[0x0][0xc] ;  /* 0x00000300ff0b9b82 */ /* 0x000ea20000000800 */
[----:B-1----:R-:W-:-:S04]  /*0890*/  @P1 IMAD.WIDE.U32 R22, R23, UR8, R4 ;  /* 0x0000000817161c25 */ /* 0x002fc8000f8e0004 */
[----:B------:R-:W-:Y:S02]  /*08a0*/  @P1 IMAD.IADD R19, R23, 0x1, R19 ;  /* 0x0000000117131824 */ /* 0x000fe400078e0213 */
[----:B--2---:R-:W-:-:S04]  /*08b0*/  @!P1 IMAD.WIDE.U32 R8, R4, R11, R8 ;  /* 0x0000000b04089225 */ /* 0x004fc800078e0008 */
[----:B------:R-:W-:Y:S02]  /*08c0*/  @!P1 IMAD.MOV.U32 R22, RZ, RZ, R8 ;  /* 0x000000ffff169224 */ /* 0x000fe400078e0008 */
[----:B------:R-:W-:Y:S01]  /*08d0*/  @!P1 IMAD.MOV.U32 R19, RZ, RZ, R9 ;  /* 0x000000ffff139224 */ /* 0x000fe200078e0009 */
[----:B------:R-:W-:Y:S06]  /*08e0*/  @!P2 BRA `(.L_x_5) ;  /* 0x00000000000ca947 */ /* 0x000fec0003800000 */
[----:B------:R-:W-:Y:S01]  /*08f0*/  UCGABAR_WAIT ;  /* 0x0000000000007dc7 */ /* 0x000fe20008000000 */
[----:B------:R-:W-:Y:S01]  /*0900*/  CCTL.IVALL ;  /* 0x00000000ff00798f */ /* 0x000fe20002000000 */
[----:B------:R-:W-:Y:S05]  /*0910*/  BRA `(.L_x_6) ;  /* 0x0000000000047947 */ /* 0x000fea0003800000 */
.L_x_5:
[----:B------:R-:W-:Y:S06]  /*0920*/  BAR.SYNC.DEFER_BLOCKING 0x0 ;  /* 0x0000000000007b1d */ /* 0x000fec0000010000 */
.L_x_6:
[----:B------:R-:W-:Y:S05]  /*0930*/  @!P3 BRA `(.L_x_7) ;  /* 0x00000104000cb947 */ /* 0x000fea0003800000 */
[----:B------:R-:W-:-:S13]  /*0940*/  ISETP.GT.U32.AND P0, PT, R6, 0x1, PT ;  /* 0x000000010600780c */ /* 0x000fda0003f04070 */
[----:B0-----:R-:W-:Y:S05]  /*0950*/  @P0 EXIT ;  /* 0x000000000000094d */ /* 0x001fea0003800000 */
[----:B------:R-:W-:Y:S01]  /*0960*/  IMAD.MOV.U32 R8, RZ, RZ, -0x1 ;  /* 0xffffffffff087424 */ /* 0x000fe200078e00ff */
[----:B------:R-:W-:Y:S01]  /*0970*/  ULDC.64 UR4, c[0x0][0x650] ;  /* 0x0001940000047ab9 */ /* 0x000fe20000000a00 */
[----:B------:R-:W-:Y:S01]  /*0980*/  IMAD.MOV.U32 R6, RZ, RZ, -0x1 ;  /* 0xffffffffff067424 */ /* 0x000fe200078e00ff */
[----:B------:R-:W-:Y:S01]  /*0990*/  ISETP.GE.U32.AND P0, PT, R22, UR4, PT ;  /* 0x0000000416007c0c */ /* 0x000fe2000bf06070 */
[----:B------:R-:W-:Y:S01]  /*09a0*/  IMAD.MOV.U32 R18, RZ, RZ, -0x1 ;  /* 0xffffffffff127424 */ /* 0x000fe200078e00ff */
[----:B------:R0:W-:Y:S01]  /*09b0*/  STL [R1], R8 ;  /* 0x0000000801007387 */ /* 0x0001e20000100800 */
[----:B------:R-:W-:Y:S02]  /*09c0*/  PRMT R0, RZ, 0x7610, R0 ;  /* 0x00007610ff007816 */ /* 0x000fe40000000000 */
[----:B------:R-:W-:Y:S01]  /*09d0*/  ISETP.GE.U32.AND.EX P0, PT, R19, UR5, PT, P0 ;  /* 0x0000000513007c0c */ /* 0x000fe2000bf06100 */
[----:B------:R0:W-:-:S12]  /*09e0*/  STL [R1+0x4], R6 ;  /* 0x0000040601007387 */ /* 0x0001d80000100800 */
[----:B0-----:R-:W-:Y:S05]  /*09f0*/  @P0 BRA `(.L_x_8) ;  /* 0x0000000400380947 */ /* 0x001fea0003800000 */
[----:B------:R-:W0:Y:S01]  /*0a00*/  LDC.64 R20, c[0x0][0x628] ;  /* 0x00018a00ff147b82 */ /* 0x000e220000000a00 */
[----:B------:R-:W-:Y:S02]  /*0a10*/  IMAD.MOV.U32 R8, RZ, RZ, R22 ;  /* 0x000000ffff087224 */ /* 0x000fe400078e0016 */
[----:B------:R-:W-:-:S05]  /*0a20*/  IMAD.MOV.U32 R9, RZ, RZ, R19 ;  /* 0x000000ffff097224 */ /* 0x000fca00078e0013 */
[----:B------:R-:W1:Y:S08]  /*0a30*/  LDC R0, c[0x0][0x630] ;  /* 0x00018c00ff007b82 */ /* 0x000e700000000800 */
[----:B------:R-:W2:Y:S01]  /*0a40*/  LDC.64 R24, c[0x0][0x620] ;  /* 0x00018800ff187b82 */ /* 0x000ea20000000a00 */
[----:B0-----:R-:W-:-:S04]  /*0a50*/  ISETP.NE.U32.AND P0, PT, R20, RZ, PT ;  /* 0x000000ff1400720c */ /* 0x001fc80003f05070 */
[----:B------:R-:W-:-:S13]  /*0a60*/  ISETP.NE.AND.EX P0, PT, R21, RZ, PT, P0 ;  /* 0x000000ff1500720c */ /* 0x000fda0003f05300 */
[----:B-12---:R-:W-:Y:S05]  /*0a70*/  @!P0 BRA `(.L_x_9) ;  /* 0x0000000000288947 */ /* 0x006fea0003800000 */
[----:B------:R-:W0:Y:S02]  /*0a80*/  LDC R13, c[0x0][0x634] ;  /* 0x00018d00ff0d7b82 */ /* 0x000e240000000800 */
[----:B0-----:R-:W-:-:S05]  /*0a90*/  IADD3 R13, P0, R22, R13, RZ ;  /* 0x0000000d160d7210 */ /* 0x001fca0007f1e0ff */
[----:B------:R-:W-:-:S04]  /*0aa0*/  IMAD.X R15, RZ, RZ, R19, P0 ;  /* 0x000000ffff0f7224 */ /* 0x000fc800000e0613 */
[----:B------:R-:W-:-:S04]  /*0ab0*/  IMAD.WIDE.U32 R8, R15, R20, RZ ;  /* 0x000000140f087225 */ /* 0x000fc800078e00ff */
[----:B------:R-:W-:-:S04]  /*0ac0*/  IMAD.WIDE.U32 R10, P0, R13, R21, R8 ;  /* 0x000000150d0a7225 */ /* 0x000fc80007800008 */
[----:B------:R-:W-:-:S04]  /*0ad0*/  IMAD.WIDE.U32 R8, R13, R20, RZ ;  /* 0x000000140d087225 */ /* 0x000fc800078e00ff */
[----:B------:R-:W-:Y:S01]  /*0ae0*/  IMAD.X R13, RZ, RZ, RZ, P0 ;  /* 0x000000ffff0d7224 */ /* 0x000fe200000e06ff */
[----:B------:R-:W-:Y:S01]  /*0af0*/  IADD3 RZ, P0, R9, R10, RZ ;  /* 0x0000000a09ff7210 */ /* 0x000fe20007f1e0ff */
[----:B------:R-:W-:-:S04]  /*0b00*/  IMAD.MOV.U32 R12, RZ, RZ, R11 ;  /* 0x000000ffff0c7224 */ /* 0x000fc800078e000b */
[----:B------:R-:W-:-:S08]  /*0b10*/  IMAD.WIDE.U32.X R8, R15, R21, R12, P0 ;  /* 0x000000150f087225 */ /* 0x000fd000000e040c */
.L_x_9:
[----:B------:R-:W0:Y:S01]  /*0b20*/  LDC.64 R20, c[0x0][0x640] ;  /* 0x00019000ff147b82 */ /* 0x000e220000000a00 */
[-CC-:B------:R-:W-:Y:S01]  /*0b30*/  SHF.R.U64 R26, R8, R0.reuse, R9.reuse ;  /* 0x00000000081a7219 */ /* 0x180fe20000001209 */
[----:B------:R-:W-:Y:S01]  /*0b40*/  IMAD.MOV.U32 R18, RZ, RZ, R22 ;  /* 0x000000ffff127224 */ /* 0x000fe200078e0016 */
[----:B------:R-:W-:Y:S01]  /*0b50*/  SHF.R.U32.HI R0, RZ, R0, R9 ;  /* 0x00000000ff007219 */ /* 0x000fe20000011609 */
[----:B------:R-:W-:Y:S01]  /*0b60*/  IMAD R28, R7, R14, R4 ;  /* 0x0000000e071c7224 */ /* 0x000fe200078e0204 */
[----:B------:R-:W-:Y:S01]  /*0b70*/  IADD3 R5, P0, RZ, -R26, RZ ;  /* 0x8000001aff057210 */ /* 0x000fe20007f1e0ff */
[----:B------:R-:W-:Y:S02]  /*0b80*/  IMAD.MOV.U32 R23, RZ, RZ, 0x1 ;  /* 0x00000001ff177424 */ /* 0x000fe400078e00ff */
[----:B------:R-:W1:Y:S02]  /*0b90*/  LDC R6, c[0x0][0x618] ;  /* 0x00018600ff067b82 */ /* 0x000e640000000800 */
[----:B------:R-:W-:-:S04]  /*0ba0*/  IMAD.X R9, RZ, RZ, ~R0, P0 ;  /* 0x000000ffff097224 */ /* 0x000fc800000e0e00 */
[-C--:B------:R-:W-:Y:S02]  /*0bb0*/  IMAD R0, R9, R24.reuse, RZ ;  /* 0x0000001809007224 */ /* 0x080fe400078e02ff */
[----:B------:R-:W2:Y:S01]  /*0bc0*/  LDC R11, c[0x0][0x608] ;  /* 0x00018200ff0b7b82 */ /* 0x000ea20000000800 */
[----:B------:R-:W-:-:S04]  /*0bd0*/  IMAD.WIDE.U32 R8, R5, R24, R18 ;  /* 0x0000001805087225 */ /* 0x000fc800078e0012 */
[----:B------:R-:W-:-:S03]  /*0be0*/  IMAD R5, R5, R25, R0 ;  /* 0x0000001905057224 */ /* 0x000fc600078e0200 */
[----:B------:R-:W3:Y:S01]  /*0bf0*/  LDC R12, c[0x0][0x658] ;  /* 0x00019600ff0c7b82 */ /* 0x000ee20000000800 */
[----:B0-----:R-:W-:Y:S01]  /*0c00*/  ISETP.NE.U32.AND P0, PT, R20, RZ, PT ;  /* 0x000000ff1400720c */ /* 0x001fe20003f05070 */
[----:B------:R-:W-:Y:S02]  /*0c10*/  IMAD.IADD R5, R9, 0x1, R5 ;  /* 0x0000000109057824 */ /* 0x000fe400078e0205 */
[----:B------:R-:W-:Y:S01]  /*0c20*/  IMAD.MOV.U32 R9, RZ, RZ, -0x1 ;  /* 0xffffffffff097424 */ /* 0x000fe200078e00ff */
[----:B------:R-:W-:-:S03]  /*0c30*/  ISETP.NE.AND.EX P0, PT, R21, RZ, PT, P0 ;  /* 0x000000ff1500720c */ /* 0x000fc60003f05300 */
[----:B------:R-:W0:Y:S01]  /*0c40*/  LDC R15, c[0x0][0x600] ;  /* 0x00018000ff0f7b82 */ /* 0x000e220000000800 */
[-CC-:B-1----:R-:W-:Y:S02]  /*0c50*/  SHF.R.U64 R13, R8, R6.reuse, R5.reuse ;  /* 0x00000006080d7219 */ /* 0x182fe40000001205 */
[----:B------:R-:W-:-:S05]  /*0c60*/  SHF.R.U32.HI R0, RZ, R6, R5 ;  /* 0x00000006ff007219 */ /* 0x000fca0000011605 */
[----:B------:R-:W1:Y:S01]  /*0c70*/  LDC R18, c[0x0][0x648] ;  /* 0x00019200ff127b82 */ /* 0x000e620000000800 */
[-CC-:B--2---:R-:W-:Y:S02]  /*0c80*/  SHF.R.U64 R27, R13, R11.reuse, R0.reuse ;  /* 0x0000000b0d1b7219 */ /* 0x184fe40000001200 */
[----:B------:R-:W-:-:S05]  /*0c90*/  SHF.R.U32.HI R5, RZ, R11, R0 ;  /* 0x0000000bff057219 */ /* 0x000fca0000011600 */
[----:B------:R-:W2:Y:S01]  /*0ca0*/  LDC R24, c[0x0][0x638] ;  /* 0x00018e00ff187b82 */ /* 0x000ea20000000800 */
[-CC-:B---3--:R-:W-:Y:S02]  /*0cb0*/  SHF.R.U64 R14, R27, R12.reuse, R5.reuse ;  /* 0x0000000c1b0e7219 */ /* 0x188fe40000001205 */
[-C--:B------:R-:W-:Y:S02]  /*0cc0*/  SHF.L.U32 R0, R9, R12.reuse, RZ ;  /* 0x0000000c09007219 */ /* 0x080fe400000006ff */
[----:B------:R-:W-:Y:S01]  /*0cd0*/  SHF.R.U32.HI R5, RZ, R12, R5 ;  /* 0x0000000cff057219 */ /* 0x000fe20000011605 */
[----:B------:R-:W-:Y:S01]  /*0ce0*/  IMAD.MOV.U32 R4, RZ, RZ, R14 ;  /* 0x000000ffff047224 */ /* 0x000fe200078e000e */
[----:B------:R-:W-:Y:S01]  /*0cf0*/  LOP3.LUT R10, RZ, R0, RZ, 0x33, !PT ;  /* 0x00000000ff0a7212 */ /* 0x000fe200078e33ff */
[----:B------:R-:W3:Y:S01]  /*0d00*/  LDC R25, c[0x0][0x610] ;  /* 0x00018400ff197b82 */ /* 0x000ee20000000800 */
[----:B------:R-:W-:Y:S05]  /*0d10*/  @!P0 BRA `(.L_x_10) ;  /* 0x0000000000288947 */ /* 0x000fea0003800000 */
[----:B------:R-:W4:Y:S02]  /*0d20*/  LDC R9, c[0x0][0x64c] ;  /* 0x00019300ff097b82 */ /* 0x000f240000000800 */
[----:B----4-:R-:W-:-:S05]  /*0d30*/  IADD3 R9, P0, R14, R9, RZ ;  /* 0x000000090e097210 */ /* 0x010fca0007f1e0ff */
        /* <DEDUP_REMOVED lines=8> */
.L_x_10:
[----:B-1----:R-:W-:Y:S01]  /*0dc0*/  SHF.R.U64 R4, R4, R18, R5 ;  /* 0x0000001204047219 */ /* 0x002fe20000001205 */
[----:B0-----:R-:W-:Y:S01]  /*0dd0*/  VIADD R6, R15, 0xffffffff ;  /* 0xffffffff0f067836 */ /* 0x001fe20000000000 */
[----:B------:R-:W-:Y:S01]  /*0de0*/  SHF.L.U32 R0, R23, R12, RZ ;  /* 0x0000000c17007219 */ /* 0x000fe200000006ff */
[----:B------:R-:W-:Y:S01]  /*0df0*/  IMAD.MOV.U32 R18, RZ, RZ, R26 ;  /* 0x000000ffff127224 */ /* 0x000fe200078e001a */
[----:B------:R-:W-:Y:S01]  /*0e00*/  LOP3.LUT R5, R27, R10, RZ, 0xc0, !PT ;  /* 0x0000000a1b057212 */ /* 0x000fe200078ec0ff */
[----:B------:R-:W-:Y:S01]  /*0e10*/  IMAD.MOV R7, RZ, RZ, -R4 ;  /* 0x000000ffff077224 */ /* 0x000fe200078e0a04 */
[----:B------:R-:W-:Y:S02]  /*0e20*/  SEL R3, R3, R28, !P1 ;  /* 0x0000001c03037207 */ /* 0x000fe40004800000 */
[----:B------:R-:W-:Y:S01]  /*0e30*/  LOP3.LUT R6, R13, R6, RZ, 0xc0, !PT ;  /* 0x000000060d067212 */ /* 0x000fe200078ec0ff */
[----:B------:R-:W-:Y:S02]  /*0e40*/  IMAD R4, R0, R4, R5 ;  /* 0x0000000400047224 */ /* 0x000fe400078e0205 */
[----:B--2---:R-:W-:-:S02]  /*0e50*/  IMAD R0, R7, R24, R14 ;  /* 0x0000001807007224 */ /* 0x004fc400078e020e */
[----:B---3--:R-:W-:Y:S02]  /*0e60*/  IMAD R3, R4, R25, R3 ;  /* 0x0000001904037224 */ /* 0x008fe400078e0203 */
[----:B------:R-:W-:Y:S02]  /*0e70*/  IMAD.MOV.U32 R5, RZ, RZ, 0x1 ;  /* 0x00000001ff057424 */ /* 0x000fe400078e00ff */
[----:B------:R-:W-:-:S03]  /*0e80*/  IMAD R4, R0, R15, R6 ;  /* 0x0000000f00047224 */ /* 0x000fc600078e0206 */
[----:B------:R-:W-:Y:S02]  /*0e90*/  PRMT R0, R5, 0x7610, R0 ;  /* 0x0000761005007816 */ /* 0x000fe40000000000 */
[----:B------:R-:W-:Y:S02]  /*0ea0*/  SEL R5, R4, R3, !P1 ;  /* 0x0000000304057207 */ /* 0x000fe40004800000 */
[----:B------:R-:W-:-:S03]  /*0eb0*/  SEL R3, R3, R4, !P1 ;  /* 0x0000000403037207 */ /* 0x000fc60004800000 */
[----:B------:R0:W-:Y:S04]  /*0ec0*/  STL [R1+0x4], R5 ;  /* 0x0000040501007387 */ /* 0x0001e80000100800 */
[----:B------:R0:W-:Y:S02]  /*0ed0*/  STL [R1], R3 ;  /* 0x0000000301007387 */ /* 0x0001e40000100800 */
.L_x_8:
[----:B------:R-:W-:-:S08]  /*0ee0*/  NOP ;  /* 0x0000000000007918 */ /* 0x000fd00000000000 */
[----:B------:R-:W1:Y:S02]  /*0ef0*/  USETMAXREG.TRY_ALLOC.CTAPOOL UP0, 0xe8 ;  /* 0x000000e8000079c8 */ /* 0x000e640008000600 */
[----:B-1----:R-:W-:-:S13]  /*0f00*/  PLOP3.LUT P0, PT, PT, PT, UP0, 0x80, 0x0 ;  /* 0x000000000000781c */ /* 0x002fda0003f0f008 */
[----:B------:R-:W-:Y:S05]  /*0f10*/  @!P0 BRA `(.L_x_8) ;  /* 0xfffffffc00f08947 */ /* 0x000fea000383ffff */
[----:B------:R-:W-:Y:S01]  /*0f20*/  ULDC.64 UR4, c[0x0][0x598] ;  /* 0x0001660000047ab9 */ /* 0x000fe20000000a00 */
[----:B------:R-:W-:Y:S01]  /*0f30*/  ULDC.64 UR54, c[0x0][0x208] ;  /* 0x0000820000367ab9 */ /* 0x000fe20000000a00 */
[----:B------:R-:W-:-:S04]  /*0f40*/  ISETP.NE.U32.AND P0, PT, RZ, UR4, PT ;  /* 0x00000004ff007c0c */ /* 0x000fc8000bf05070 */
[----:B------:R-:W-:-:S13]  /*0f50*/  ISETP.NE.AND.EX P0, PT, RZ, UR5, PT, P0 ;  /* 0x00000005ff007c0c */ /* 0x000fda000bf05300 */
[----:B------:R-:W-:Y:S05]  /*0f60*/  @!P0 BRA `(.L_x_11) ;  /* 0x00000000001c8947 */ /* 0x000fea0003800000 */
[----:B0-----:R-:W0:Y:S02]  /*0f70*/  LDC.64 R4, c[0x0][0x598] ;  /* 0x00016600ff047b82 */ /* 0x001e240000000a00 */
[----:B0-----:R-:W2:Y:S02]  /*0f80*/  LDG.E.64 R4, desc[UR54][R4.64] ;  /* 0x0000003604047981 */ /* 0x001ea4000c1e1b00 */
[----:B--2---:R-:W-:-:S04]  /*0f90*/  ISETP.NE.U32.AND P0, PT, R4, RZ, PT ;  /* 0x000000ff0400720c */ /* 0x004fc80003f05070 */
[----:B------:R-:W-:-:S13]  /*0fa0*/  ISETP.NE.AND.EX P0, PT, R5, RZ, PT, P0 ;  /* 0x000000ff0500720c */ /* 0x000fda0003f05300 */
[----:B------:R-:W-:Y:S05]  /*0fb0*/  @!P0 BRA `(.L_x_11) ;  /* 0x0000000000088947 */ /* 0x000fea0003800000 */
[----:B------:R0:W5:Y:S01]  /*0fc0*/  LD.E R200, desc[UR54][R4.64] ;  /* 0x0000003604c87980 */ /* 0x000162000c101900 */
[----:B------:R-:W-:Y:S05]  /*0fd0*/  BRA `(.L_x_12) ;  /* 0x0000000000247947 */ /* 0x000fea0003800000 */
.L_x_11:
[----:B------:R-:W-:Y:S02]  /*0fe0*/  ULDC.64 UR4, c[0x0][0x588] ;  /* 0x0001620000047ab9 */ /* 0x000fe40000000a00 */
[----:B------:R-:W-:-:S04]  /*0ff0*/  ISETP.NE.U32.AND P0, PT, RZ, UR4, PT ;  /* 0x00000004ff007c0c */ /* 0x000fc8000bf05070 */
[----:B------:R-:W-:-:S13]  /*1000*/  ISETP.NE.AND.EX P0, PT, RZ, UR5, PT, P0 ;  /* 0x00000005ff007c0c */ /* 0x000fda000bf05300 */
[----:B------:R-:W-:Y:S05]  /*1010*/  @!P0 BRA `(.L_x_13) ;  /* 0x00000000000c8947 */ /* 0x000fea0003800000 */
[----:B------:R-:W1:Y:S02]  /*1020*/  LDC.64 R200, c[0x0][0x588] ;  /* 0x00016200ffc87b82 */ /* 0x000e640000000a00 */
[----:B-1----:R1:W5:Y:S01]  /*1030*/  LDG.E R200, desc[UR54][R200.64] ;  /* 0x00000036c8c87981 */ /* 0x002362000c1e1900 */
[----:B------:R-:W-:Y:S05]  /*1040*/  BRA `(.L_x_12) ;  /* 0x0000000000087947 */ /* 0x000fea0003800000 */
.L_x_13:
[----:B------:R-:W-:Y:S02]  /*1050*/  ULDC UR4, c[0x0][0x580] ;  /* 0x0001600000047ab9 */ /* 0x000fe40000000800 */
[----:B------:R-:W-:-:S07]  /*1060*/  IMAD.U32 R200, RZ, RZ, UR4 ;  /* 0x00000004ffc87e24 */ /* 0x000fce000f8e00ff */
.L_x_12:
[----:B------:R-:W-:Y:S02]  /*1070*/  ULDC.64 UR4, c[0x0][0x5a0] ;  /* 0x0001680000047ab9 */ /* 0x000fe40000000a00 */
        /* <DEDUP_REMOVED lines=10> */
.L_x_14:
[----:B------:R-:W-:Y:S02]  /*1120*/  ULDC.64 UR4, c[0x0][0x590] ;  /* 0x0001640000047ab9 */ /* 0x000fe40000000a00 */
[----:B------:R-:W-:-:S04]  /*1130*/  ISETP.NE.U32.AND P0, PT, RZ, UR4, PT ;  /* 0x00000004ff007c0c */ /* 0x000fc8000bf05070 */
[----:B------:R-:W-:-:S13]  /*1140*/  ISETP.NE.AND.EX P0, PT, RZ, UR5, PT, P0 ;  /* 0x00000005ff007c0c */ /* 0x000fda000bf05300 */
[----:B------:R-:W-:Y:S05]  /*1150*/  @!P0 BRA `(.L_x_16) ;  /* 0x00000000000c8947 */ /* 0x000fea0003800000 */
[----:B0-----:R-:W0:Y:S02]  /*1160*/  LDC.64 R4, c[0x0][0x590] ;  /* 0x00016400ff047b82 */ /* 0x001e240000000a00 */
[----:B0-----:R2:W5:Y:S01]  /*1170*/  LDG.E R23, desc[UR54][R4.64] ;  /* 0x0000003604177981 */ /* 0x001562000c1e1900 */
[----:B------:R-:W-:Y:S05]  /*1180*/  BRA `(.L_x_15) ;  /* 0x0000000000087947 */ /* 0x000fea0003800000 */
.L_x_16:
[----:B------:R-:W-:Y:S02]  /*1190*/  ULDC UR4, c[0x0][0x584] ;  /* 0x0001610000047ab9 */ /* 0x000fe40000000800 */
[----:B------:R-:W-:-:S07]  /*11a0*/  IMAD.U32 R23, RZ, RZ, UR4 ;  /* 0x00000004ff177e24 */ /* 0x000fce000f8e00ff */
.L_x_15:
[----:B------:R-:W-:-:S13]  /*11b0*/  LOP3.LUT P0, RZ, R0, 0xff, RZ, 0xc0, !PT ;  /* 0x000000ff00ff7812 */ /* 0x000fda000780c0ff */
[----:B------:R-:W-:Y:S05]  /*11c0*/  @!P0 EXIT ;  /* 0x000000000000894d */ /* 0x000fea0003800000 */
[----:B------:R-:W-:Y:S01]  /*11d0*/  ULDC UR4, c[0x0][0x28c] ;  /* 0x0000a30000047ab9 */ /* 0x000fe20000000800 */
[----:B------:R-:W-:Y:S01]  /*11e0*/  LOP3.LUT R221, R17, 0x1, RZ, 0xfc, !PT ;  /* 0x0000000111dd7812 */ /* 0x000fe200078efcff */
[----:B------:R-:W-:Y:S01]  /*11f0*/  UIADD3 UR4, UR4, 0x3f, URZ ;  /* 0x0000003f04047890 */ /* 0x000fe2000fffe03f */
[----:B------:R-:W-:Y:S01]  /*1200*/  UMOV UR36, URZ ;  /* 0x0000003f00247c82 */ /* 0x000fe20008000000 */
[----:B------:R-:W-:Y:S02]  /*1210*/  UMOV UR37, URZ ;  /* 0x0000003f00257c82 */ /* 0x000fe40008000000 */
[----:B------:R-:W-:-:S04]  /*1220*/  USHF.R.S32.HI UR5, URZ, 0x1f, UR4 ;  /* 0x0000001f3f057899 */ /* 0x000fc80008011404 */
[----:B------:R-:W-:-:S04]  /*1230*/  ULEA.HI UR5, UR5, UR4, URZ, 0x6 ;  /* 0x0000000405057291 */ /* 0x000fc8000f8f303f */
[----:B------:R-:W-:-:S12]  /*1240*/  USHF.R.S32.HI UR39, URZ, 0x6, UR5 ;  /* 0x000000063f277899 */ /* 0x000fd80008011405 */
.L_x_384:
[----:B---3--:R-:W3:Y:S01]  /*1250*/  S2R R0, SR_TID.X ;  /* 0x0000000000007919 */ /* 0x008ee20000002100 */
[----:B----4-:R-:W4:Y:S01]  /*1260*/  S2UR UR6, SR_CgaCtaId ;  /* 0x00000000000679c3 */ /* 0x010f220000008800 */
[----:B------:R-:W-:Y:S02]  /*1270*/  UMOV UR38, 0x400 ;  /* 0x0000040000267882 */ /* 0x000fe40000000000 */
[----:B----4-:R-:W-:Y:S01]  /*1280*/  ULEA UR38, UR6, UR38, 0x18 ;  /* 0x0000002606267291 */ /* 0x010fe2000f8ec03f */
[----:B---3--:R-:W-:-:S04]  /*1290*/  LOP3.LUT R0, R0, 0x80, RZ, 0xc0, !PT ;  /* 0x0000008000007812 */ /* 0x008fc800078ec0ff */
[----:B------:R-:W-:-:S06]  /*12a0*/  SHF.R.U32.HI R0, RZ, 0x7, R0 ;  /* 0x00000007ff007819 */ /* 0x000fcc0000011600 */
[----:B------:R-:W3:Y:S02]  /*12b0*/  SHFL.IDX PT, R0, R0, RZ, 0x1f ;  /* 0x00001fff00007589 */ /* 0x000ee400000e0000 */
[----:B---3--:R-:W-:-:S13]  /*12c0*/  R2UR UR4, R0 ;  /* 0x00000000000472ca */ /* 0x008fda00000e0000 */
[----:B------:R-:W-:-:S04]  /*12d0*/  ULEA.HI UR5, UR4, UR4, URZ, 0x1 ;  /* 0x0000000404057291 */ /* 0x000fc8000f8f083f */
[----:B------:R-:W-:-:S04]  /*12e0*/  ULOP3.LUT UR5, UR5, 0x7fffe, URZ, 0xc0, !UPT ;  /* 0x0007fffe05057892 */ /* 0x000fc8000f8ec03f */
[----:B------:R-:W-:-:S03]  /*12f0*/  UIADD3 UR5, UR4, -UR5, URZ ;  /* 0x8000000504057290 */ /* 0x000fc6000fffe03f */
[----:B------:R-:W-:Y:S01]  /*1300*/  ULDC UR4, c[0x0][0x28c] ;  /* 0x0000a30000047ab9 */ /* 0x000fe20000000800 */
[----:B------:R-:W-:Y:S01]  /*1310*/  ULEA UR5, UR5, UR38, 0xd ;  /* 0x0000002605057291 */ /* 0x000fe2000f8e683f */
[----:B------:R-:W-:-:S03]  /*1320*/  ISETP.LT.AND P0, PT, RZ, UR4, PT ;  /* 0x00000004ff007c0c */ /* 0x000fc6000bf01270 */
[----:B------:R-:W-:-:S04]  /*1330*/  UIADD3 UR5, UR5, 0x100, URZ ;  /* 0x0000010005057890 */ /* 0x000fc8000fffe03f */
[----:B------:R-:W-:-:S04]  /*1340*/  USHF.R.U32.HI UR5, URZ, 0x4, UR5 ;  /* 0x000000043f057899 */ /* 0x000fc80008011605 */
[----:B------:R-:W-:Y:S02]  /*1350*/  ULOP3.LUT UR52, UR5, 0x3fff, URZ, 0xc0, !UPT ;  /* 0x00003fff05347892 */ /* 0x000fe4000f8ec03f */
[----:B--2--5:R-:W-:Y:S10]  /*1360*/  @P0 BRA `(.L_x_17) ;  /* 0x0000000000400947 */ /* 0x024ff40003800000 */
[----:B------:R-:W-:Y:S01]  /*1370*/  MOV R0, 0x0 ;  /* 0x0000000000007802 */ /* 0x000fe20000000f00 */
[----:B------:R-:W-:Y:S01]  /*1380*/  ULDC.64 UR4, c[0x4][0x68] ;  /* 0x01001a0000047ab9 */ /* 0x000fe20000000a00 */
[----:B------:R-:W-:Y:S01]  /*1390*/  ULDC.64 UR6, c[0x4][0x8] ;  /* 0x0100020000067ab9 */ /* 0x000fe20000000a00 */
[----:B0-2---:R-:W-:Y:S01]  /*13a0*/  IMAD.U32 R4, RZ, RZ, UR4 ;  /* 0x00000004ff047e24 */ /* 0x005fe2000f8e00ff */
[----:B------:R0:W2:Y:S01]  /*13b0*/  LDC.64 R14, c[0x4][R0] ;  /* 0x01000000000e7b82 */ /* 0x0000a20000000a00 */
[----:B------:R-:W-:Y:S01]  /*13c0*/  IMAD.U32 R5, RZ, RZ, UR5 ;  /* 0x00000005ff057e24 */ /* 0x000fe2000f8e00ff */
[----:B------:R-:W-:Y:S01]  /*13d0*/  ULDC.64 UR4, c[0x4][0x70] ;  /* 0x01001c0000047ab9 */ /* 0x000fe20000000a00 */
[----:B------:R-:W-:Y:S02]  /*13e0*/  IMAD.U32 R10, RZ, RZ, UR6 ;  /* 0x00000006ff0a7e24 */ /* 0x000fe4000f8e00ff */
[----:B------:R-:W-:Y:S02]  /*13f0*/  IMAD.U32 R6, RZ, RZ, UR4 ;  /* 0x00000004ff067e24 */ /* 0x000fe4000f8e00ff */
[----:B------:R-:W-:-:S02]  /*1400*/  IMAD.U32 R7, RZ, RZ, UR5 ;  /* 0x00000005ff077e24 */ /* 0x000fc4000f8e00ff */
[----:B------:R-:W-:Y:S02]  /*1410*/  IMAD.U32 R11, RZ, RZ, UR7 ;  /* 0x00000007ff0b7e24 */ /* 0x000fe4000f8e00ff */
[----:B------:R-:W-:Y:S02]  /*1420*/  IMAD.MOV.U32 R8, RZ, RZ, 0x1e1 ;  /* 0x000001e1ff087424 */ /* 0x000fe400078e00ff */
[----:B------:R-:W-:Y:S02]  /*1430*/  IMAD.MOV.U32 R12, RZ, RZ, 0x1 ;  /* 0x00000001ff0c7424 */ /* 0x000fe400078e00ff */
[----:B0-----:R-:W-:-:S07]  /*1440*/  IMAD.MOV.U32 R13, RZ, RZ, RZ ;  /* 0x000000ffff0d7224 */ /* 0x001fce00078e00ff */
[----:B------:R-:W-:-:S07]  /*1450*/  LEPC R20, `(.L_x_17) ;  /* 0x000000001014794e */ /* 0x000fce0000000000 */
[----:B-12--5:R-:W-:Y:S05]  /*1460*/  CALL.ABS.NOINC R14 ;  /* 0x000000000e007343 */ /* 0x026fea0003c00000 */
.L_x_17:
[----:B------:R-:W-:-:S13]  /*1470*/  ISETP.NE.AND P0, PT, R221, 0x3, PT ;  /* 0x00000003dd00780c */ /* 0x000fda0003f05270 */
[----:B------:R-:W-:Y:S05]  /*1480*/  @!P0 BRA `(.L_x_18) ;  /* 0x0000000000048947 */ /* 0x000fea0003800000 */
[----:B------:R-:W-:Y:S01]  /*1490*/  BPT.TRAP 0x1 ;  /* 0x000000040000795c */ /* 0x000fe20000300000 */
.L_x_18:
[----:B0-----:R-:W-:Y:S02]  /*14a0*/  IMAD.U32 R3, RZ, RZ, UR37 ;  /* 0x00000025ff037e24 */ /* 0x001fe4000f8e00ff */
[----:B------:R-:W-:-:S03]  /*14b0*/  IMAD.U32 R0, RZ, RZ, UR36 ;  /* 0x00000024ff007e24 */ /* 0x000fc6000f8e00ff */
[----:B------:R-:W-:Y:S02]  /*14c0*/  LEA R3, R3, UR38, 0x3 ;  /* 0x0000002603037c11 */ /* 0x000fe4000f8e18ff */
[----:B------:R-:W-:-:S04]  /*14d0*/  SHF.L.U32 R0, R0, 0x1f, RZ ;  /* 0x0000001f00007819 */ /* 0x000fc800000006ff */
[----:B------:R0:W3:Y:S01]  /*14e0*/  SYNCS.PHASECHK.TRANS64.TRYWAIT P1, [R3+URZ], R0 ;  /* 0x00000000030075a7 */ /* 0x0000e2000802017f */
[----:B------:R-:W-:Y:S05]  /*14f0*/  @!P0 BRA `(.L_x_19) ;  /* 0x0000000000048947 */ /* 0x000fea0003800000 */
[----:B------:R-:W-:Y:S01]  /*1500*/  BPT.TRAP 0x1 ;  /* 0x000000040000795c */ /* 0x000fe20000300000 */
.L_x_19:
[----:B---3--:R-:W-:Y:S05]  /*1510*/  @P1 BRA `(.L_x_20) ;  /* 0x0000000000081947 */ /* 0x008fea0003800000 */
[----:B------:R-:W3:Y:S02]  /*1520*/  SYNCS.PHASECHK.TRANS64.TRYWAIT P1, [R3+URZ], R0 ;  /* 0x00000000030075a7 */ /* 0x000ee4000802017f */
[----:B---3--:R-:W-:Y:S05]  /*1530*/  @!P1 BRA `(.L_x_21) ;  /* 0x0000010c008c9947 */ /* 0x008fea0003800000 */
.L_x_20:
[----:B------:R-:W-:-:S04]  /*1540*/  UISETP.LT.AND UP0, UPT, UR39, 0x1, UPT ;  /* 0x000000012700788c */ /* 0x000fc8000bf01270 */
[----:B------:R-:W-:-:S06]  /*1550*/  USEL UR4, UR39, 0x1, UP0 ;  /* 0x0000000127047887 */ /* 0x000fcc0008000000 */
[----:B0--3--:R-:W-:Y:S01]  /*1560*/  IMAD.U32 R0, RZ, RZ, UR4 ;  /* 0x00000004ff007e24 */ /* 0x009fe2000f8e00ff */
[----:B------:R-:W-:Y:S05]  /*1570*/  WARPSYNC.ALL ;  /* 0x0000000000007948 */ /* 0x000fea0003800000 */
[----:B------:R-:W-:-:S04]  /*1580*/  IADD3 R0, -R0, UR39, RZ ;  /* 0x0000002700007c10 */ /* 0x000fc8000fffe1ff */
[----:B------:R-:W-:Y:S01]  /*1590*/  ISETP.GE.AND P1, PT, R0, 0x1, PT ;  /* 0x000000010000780c */ /* 0x000fe20003f26270 */
[----:B------:R-:W-:Y:S01]  /*15a0*/  UIADD3 UR4, UR38, 0x18100, URZ ;  /* 0x0001810026047890 */ /* 0x000fe2000fffe03f */
[----:B------:R-:W-:Y:S01]  /*15b0*/  WARPGROUP.ARRIVE ;  /* 0x00000000000079c5 */ /* 0x000fe20000000000 */
[----:B------:R-:W-:Y:S02]  /*15c0*/  ULOP3.LUT UR52, UR52, 0x10000, URZ, 0xfc, !UPT ;  /* 0x0001000034347892 */ /* 0x000fe4000f8efc3f */
[----:B------:R-:W-:Y:S02]  /*15d0*/  USHF.R.U32.HI UR4, URZ, 0x4, UR4 ;  /* 0x000000043f047899 */ /* 0x000fe40008011604 */
[----:B------:R-:W-:Y:S02]  /*15e0*/  UIMAD UR56, UR37, 0x600, UR52 ;  /* 0x00000600253878a4 */ /* 0x000fe4000f8e0234 */
[----:B------:R-:W-:Y:S01]  /*15f0*/  ULOP3.LUT UR4, UR4, 0x3fff, URZ, 0xc0, !UPT ;  /* 0x00003fff04047892 */ /* 0x000fe2000f8ec03f */
[----:B------:R-:W-:Y:S01]  /*1600*/  UMOV UR41, 0x40000040 ;  /* 0x4000004000297882 */ /* 0x000fe20000000000 */
[----:B------:R-:W-:-:S02]  /*1610*/  UMOV UR43, 0x40000040 ;  /* 0x40000040002b7882 */ /* 0x000fc40000000000 */
[----:B------:R-:W-:Y:S01]  /*1620*/  ULOP3.LUT UR53, UR4, 0x10000, URZ, 0xfc, !UPT ;  /* 0x0001000004357892 */ /* 0x000fe2000f8efc3f */
[----:B------:R-:W-:Y:S01]  /*1630*/  UMOV UR40, UR56 ;  /* 0x0000003800287c82 */ /* 0x000fe20008000000 */
[----:B------:R-:W-:Y:S02]  /*1640*/  UMOV UR33, UR41 ;  /* 0x0000002900217c82 */ /* 0x000fe40008000000 */
[----:B------:R-:W-:Y:S01]  /*1650*/  UIMAD UR57, UR37, 0x580, UR53 ;  /* 0x00000580253978a4 */ /* 0x000fe2000f8e0235 */
[----:B------:R-:W-:Y:S01]  /*1660*/  UMOV UR32, UR40 ;  /* 0x0000002800207c82 */ /* 0x000fe20008000000 */
[----:B------:R-:W-:Y:S02]  /*1670*/  UMOV UR35, 0x40000040 ;  /* 0x4000004000237882 */ /* 0x000fe40000000000 */
[----:B------:R-:W-:Y:S02]  /*1680*/  UIADD3 UR34, UR57, 0x80, URZ ;  /* 0x0000008039227890 */ /* 0x000fe4000fffe03f */
[----:B------:R-:W-:-:S02]  /*1690*/  UIADD3 UR26, UR57, 0x100, URZ ;  /* 0x00000100391a7890 */ /* 0x000fc4000fffe03f */
[----:B------:R-:W-:Y:S01]  /*16a0*/  UMOV UR42, UR57 ;  /* 0x00000039002a7c82 */ /* 0x000fe20008000000 */
[----:B------:R-:W-:Y:S01]  /*16b0*/  UMOV UR24, UR40 ;  /* 0x0000002800187c82 */ /* 0x000fe20008000000 */
[----:B------:R-:W-:Y:S01]  /*16c0*/  HGMMA.64x16x16.F32 R192, gdesc[UR40], RZ, !UPT, gsb0 ;  /* 0x0020000028c079f0 */ /* 0x000fe2000c0008ff */
[----:B------:R-:W-:Y:S01]  /*16d0*/  UMOV UR25, UR41 ;  /* 0x0000002900197c82 */ /* 0x000fe20008000000 */
[----:B------:R-:W-:Y:S01]  /*16e0*/  UMOV UR27, 0x40000040 ;  /* 0x40000040001b7882 */ /* 0x000fe20000000000 */
[----:B------:R-:W-:Y:S01]  /*16f0*/  UIADD3 UR18, UR57, 0x180, URZ ;  /* 0x0000018039127890 */ /* 0x000fe2000fffe03f */
[----:B------:R-:W-:Y:S01]  /*1700*/  UMOV UR16, UR40 ;  /* 0x0000002800107c82 */ /* 0x000fe20008000000 */
        /* <DEDUP_REMOVED lines=31> */
[----:B------:R-:W-:-:S02]  /*1900*/  WARPGROUP.DEPBAR.LE gsb0, 0x0 ;  /* 0x00008000000079c5 */ /* 0x000fc40000010000 */
[----:B------:R-:W-:-:S06]  /*1910*/  WARPGROUP.ARRIVE ;  /* 0x00000000000079c5 */ /* 0x000fcc0000000000 */
[----:B------:R-:W-:Y:S03]  /*1920*/  HGMMA.64x16x16.F32 R176, gdesc[UR32], RZ, !UPT, gsb0 ;  /* 0x0020000020b079f0 */ /* 0x000fe6000c0008ff */
[----:B------:R-:W-:Y:S02]  /*1930*/  WARPGROUP.DEPBAR.LE gsb0, 0x0 ;  /* 0x00008000000079c5 */ /* 0x000fe40000010000 */
[----:B------:R-:W-:-:S06]  /*1940*/  WARPGROUP.ARRIVE ;  /* 0x00000000000079c5 */ /* 0x000fcc0000000000 */
[----:B------:R-:W-:Y:S03]  /*1950*/  HGMMA.64x16x16.F32 R160, gdesc[UR24], RZ, !UPT, gsb0 ;  /* 0x0020000018a079f0 */ /* 0x000fe6000c0008ff */
[----:B------:R-:W-:Y:S02]  /*1960*/  WARPGROUP.DEPBAR.LE gsb0, 0x0 ;  /* 0x00008000000079c5 */ /* 0x000fe40000010000 */
[----:B------:R-:W-:-:S06]  /*1970*/  WARPGROUP.ARRIVE ;  /* 0x00000000000079c5 */ /* 0x000fcc0000000000 */
[----:B------:R-:W-:Y:S01]  /*1980*/  HGMMA.64x16x16.F32 R144, gdesc[UR16], RZ, !UPT, gsb0 ;  /* 0x00200000109079f0 */ /* 0x000fe2000c0008ff */
[----:B------:R-:W-:Y:S01]  /*1990*/  UIADD3 UR16, UR56, 0x2, URZ ;  /* 0x0000000238107890 */ /* 0x000fe2000fffe03f */
[----:B------:R-:W-:Y:S01]  /*19a0*/  UMOV UR17, 0x40000040 ;  /* 0x4000004000117882 */ /* 0x000fe20000000000 */
[----:B------:R-:W-:Y:S02]  /*19b0*/  WARPGROUP.DEPBAR.LE gsb0, 0x0 ;  /* 0x00008000000079c5 */ /* 0x000fe40000010000 */
[----:B------:R-:W-:-:S06]  /*19c0*/  WARPGROUP.ARRIVE ;  /* 0x00000000000079c5 */ /* 0x000fcc0000000000 */
[----:B------:R-:W-:Y:S03]  /*19d0*/  HGMMA.64x16x16.F32 R128, gdesc[UR12], RZ, !UPT, gsb0 ;  /* 0x002000000c8079f0 */ /* 0x000fe6000c0008ff */
        /* <DEDUP_REMOVED lines=18> */
[----:B------:R-:W-:Y:S01]  /*1b00*/  UMOV UR48, UR58 ;  /* 0x0000003a00307c82 */ /* 0x000fe20008000000 */
[----:B------:R-:W-:Y:S01]  /*1b10*/  UMOV UR49, 0x40000040 ;  /* 0x4000004000317882 */ /* 0x000fe20000000000 */
[----:B------:R-:W-:Y:S01]  /*1b20*/  UMOV UR28, UR48 ;  /* 0x00000030001c7c82 */ /* 0x000fe20008000000 */
        /* <DEDUP_REMOVED lines=17> */
[----:B------:R-:W-:Y:S01]  /*1c40*/  UIADD3 UR58, UR56, 0x404, URZ ;  /* 0x00000404383a7890 */ /* 0x000fe2000fffe03f */
[----:B------:R-:W-:-:S02]  /*1c50*/  WARPGROUP.DEPBAR.LE gsb0, 0x0 ;  /* 0x00008000000079c5 */ /* 0x000fc40000010000 */
[----:B------:R-:W-:-:S06]  /*1c60*/  WARPGROUP.ARRIVE ;  /* 0x00000000000079c5 */ /* 0x000fcc0000000000 */
[----:B------:R-:W-:Y:S01]  /*1c70*/  HGMMA.64x16x16.F32 R24, gdesc[UR48], RZ, !UPT, gsb0 ;  /* 0x00200000301879f0 */ /* 0x000fe2000c0008ff */
[----:B------:R-:W-:Y:S01]  /*1c80*/  UMOV UR50, UR18 ;  /* 0x0000001200327c82 */ /* 0x000fe20008000000 */
[----:B------:R-:W-:Y:S01]  /*1c90*/  UMOV UR51, UR19 ;  /* 0x0000001300337c82 */ /* 0x000fe20008000000 */
[----:B------:R-:W-:Y:S01]  /*1ca0*/  UIADD3 UR18, UR57, 0x2, URZ ;  /* 0x0000000239127890 */ /* 0x000fe2000fffe03f */
[----:B------:R-:W-:Y:S01]  /*1cb0*/  UMOV UR19, 0x40000040 ;  /* 0x4000004000137882 */ /* 0x000fe20000000000 */
[----:B------:R-:W-:Y:S02]  /*1cc0*/  WARPGROUP.DEPBAR.LE gsb0, 0x0 ;  /* 0x00008000000079c5 */ /* 0x000fe40000010000 */
[----:B------:R-:W-:-:S06]  /*1cd0*/  WARPGROUP.ARRIVE ;  /* 0x00000000000079c5 */ /* 0x000fcc0000000000 */
[----:B------:R-:W-:Y:S01]  /*1ce0*/  HGMMA.64x16x16.F32 R40, gdesc[UR28], RZ, !UPT, gsb0 ;  /* 0x002000001c2879f0 */ /* 0x000fe2000c0008ff */
[----:B------:R-:W-:Y:S01]  /*1cf0*/  UIADD3 UR30, UR57, 0x282, URZ ;  /* 0x00000282391e7890 */ /* 0x000fe2000fffe03f */
[----:B------:R-:W-:Y:S01]  /*1d00*/  UMOV UR28, UR16 ;  /* 0x00000010001c7c82 */ /* 0x000fe20008000000 */
[----:B------:R-:W-:Y:S01]  /*1d10*/  UMOV UR29, UR17 ;  /* 0x00000011001d7c82 */ /* 0x000fe20008000000 */
        /* <DEDUP_REMOVED lines=66> */
[----:B------:R-:W-:Y:S03]  /*2140*/  HGMMA.64x16x16.F32 R192, gdesc[UR16], R192, gsb0 ;  /* 0x0020000010c079f0 */ /* 0x000fe600080008c0 */
[----:B------:R-:W-:Y:S02]  /*2150*/  WARPGROUP.DEPBAR.LE gsb0, 0x0 ;  /* 0x00008000000079c5 */ /* 0x000fe40000010000 */
[----:B------:R-:W-:-:S06]  /*2160*/  WARPGROUP.ARRIVE ;  /* 0x00000000000079c5 */ /* 0x000fcc0000000000 */
[----:B------:R-:W-:Y:S03]  /*2170*/  HGMMA.64x16x16.F32 R176, gdesc[UR8], R176, gsb0 ;  /* 0x0020000008b079f0 */ /* 0x000fe600080008b0 */
[----:B------:R-:W-:Y:S02]  /*2180*/  WARPGROUP.DEPBAR.LE gsb0, 0x0 ;  /* 0x00008000000079c5 */ /* 0x000fe40000010000 */
[----:B------:R-:W-:-:S06]  /*2190*/  WARPGROUP.ARRIVE ;  /* 0x00000000000079c5 */ /* 0x000fcc0000000000 */
[----:B------:R-:W-:Y:S01]  /*21a0*/  HGMMA.64x16x16.F32 R160, gdesc[UR4], R160, gsb0 ;  /* 0x0020000004a079f0 */ /* 0x000fe200080008a0 */
[----:B------:R-:W-:Y:S02]  /*21b0*/  UIADD3 UR4, UR56, 0x402, URZ ;  /* 0x0000040238047890 */ /* 0x000fe4000fffe03f */
        /* <DEDUP_REMOVED lines=46> */
[----:B------:R-:W-:-:S02]  /*24a0*/  WARPGROUP.DEPBAR.LE gsb0, 0x0 ;  /* 0x00008000000079c5 */ /* 0x000fc40000010000 */
[----:B------:R-:W-:-:S06]  /*24b0*/  WARPGROUP.ARRIVE ;  /* 0x00000000000079c5 */ /* 0x000fcc0000000000 */
[----:B------:R-:W-:Y:S01]  /*24c0*/  HGMMA.64x16x16.F32 R24, gdesc[UR48], R24, gsb0 ;  /* 0x00200000301879f0 */ /* 0x000fe20008000818 */
[----:B------:R-:W-:Y:S01]  /*24d0*/  UIADD3 UR50, UR57, 0x504, URZ ;  /* 0x0000050439327890 */ /* 0x000fe2000fffe03f */
[----:B------:R-:W-:Y:S01]  /*24e0*/  UMOV UR51, 0x40000040 ;  /* 0x4000004000337882 */ /* 0x000fe20000000000 */
[----:B------:R-:W-:Y:S02]  /*24f0*/  WARPGROUP.DEPBAR.LE gsb0, 0x0 ;  /* 0x00008000000079c5 */ /* 0x000fe40000010000 */
[----:B------:R-:W-:-:S06]  /*2500*/  WARPGROUP.ARRIVE ;  /* 0x00000000000079c5 */ /* 0x000fcc0000000000 */
[----:B------:R-:W-:Y:S01]  /*2510*/  HGMMA.64x16x16.F32 R40, gdesc[UR40], R40, gsb0 ;  /* 0x00200000282879f0 */ /* 0x000fe20008000828 */
[----:B------:R-:W-:Y:S01]  /*2520*/  UIADD3 UR42, UR57, 0x284, URZ ;  /* 0x00000284392a7890 */ /* 0x000fe2000fffe03f */
[----:B------:R-:W-:Y:S01]  /*2530*/  UMOV UR43, 0x40000040 ;  /* 0x40000040002b7882 */ /* 0x000fe20000000000 */
[----:B------:R-:W-:Y:S02]  /*2540*/  WARPGROUP.DEPBAR.LE gsb0, 0x0 ;  /* 0x00008000000079c5 */ /* 0x000fe40000010000 */
[----:B------:R-:W-:-:S06]  /*2550*/  WARPGROUP.ARRIVE ;  /* 0x00000000000079c5 */ /* 0x000fcc0000000000 */
[----:B------:R-:W-:Y:S01]  /*2560*/  HGMMA.64x16x16.F32 R56, gdesc[UR32], R56, gsb0 ;  /* 0x00200000203879f0 */ /* 0x000fe20008000838 */
[----:B------:R-:W-:Y:S02]  /*2570*/  UIADD3 UR32, UR56, 0x4, URZ ;  /* 0x0000000438207890 */ /* 0x000fe4000fffe03f */
[----:B------:R-:W-:Y:S01]  /*2580*/  UIADD3 UR34, UR57, 0x4, URZ ;  /* 0x0000000439227890 */ /* 0x000fe2000fffe03f */
[----:B------:R-:W-:Y:S01]  /*2590*/  UMOV UR33, 0x40000040 ;  /* 0x4000004000217882 */ /* 0x000fe20000000000 */
[----:B------:R-:W-:Y:S01]  /*25a0*/  UMOV UR35, 0x40000040 ;  /* 0x4000004000237882 */ /* 0x000fe20000000000 */
[----:B------:R-:W-:Y:S02]  /*25b0*/  UMOV UR41, UR33 ;  /* 0x0000002100297c82 */ /* 0x000fe40008000000 */
[----:B------:R-:W-:Y:S01]  /*25c0*/  UMOV UR40, UR32 ;  /* 0x0000002000287c82 */ /* 0x000fe20008000000 */
[----:B------:R-:W-:Y:S01]  /*25d0*/  UMOV UR48, UR32 ;  /* 0x0000002000307c82 */ /* 0x000fe20008000000 */
[----:B------:R-:W-:Y:S01]  /*25e0*/  UMOV UR49, UR33 ;  /* 0x0000002100317c82 */ /* 0x000fe20008000000 */
[----:B------:R-:W-:-:S02]  /*25f0*/  WARPGROUP.DEPBAR.LE gsb0, 0x0 ;  /* 0x00008000000079c5 */ /* 0x000fc40000010000 */
[----:B------:R-:W-:-:S06]  /*2600*/  WARPGROUP.ARRIVE ;  /* 0x00000000000079c5 */ /* 0x000fcc0000000000 */
[----:B------:R-:W-:Y:S01]  /*2610*/  HGMMA.64x16x16.F32 R72, gdesc[UR24], R72, gsb0 ;  /* 0x00200000184879f0 */ /* 0x000fe20008000848 */
[----:B------:R-:W-:Y:S01]  /*2620*/  UIADD3 UR26, UR57, 0x484, URZ ;  /* 0x00000484391a7890 */ /* 0x000fe2000fffe03f */
[----:B------:R-:W-:Y:S01]  /*2630*/  UMOV UR24, UR32 ;  /* 0x0000002000187c82 */ /* 0x000fe20008000000 */
[----:B------:R-:W-:Y:S01]  /*2640*/  UMOV UR25, UR33 ;  /* 0x0000002100197c82 */ /* 0x000fe20008000000 */
[----:B------:R-:W-:Y:S01]  /*2650*/  UMOV UR27, 0x40000040 ;  /* 0x40000040001b7882 */ /* 0x000fe20000000000 */
[----:B------:R-:W-:Y:S02]  /*2660*/  WARPGROUP.DEPBAR.LE gsb0, 0x0 ;  /* 0x00008000000079c5 */ /* 0x000fe40000010000 */
        /* <DEDUP_REMOVED lines=60> */
[----:B------:R-:W-:Y:S01]  /*2a30*/  UIADD3 UR12, UR56, 0x6, URZ ;  /* 0x00000006380c7890 */ /* 0x000fe2000fffe03f */
[----:B------:R-:W-:Y:S01]  /*2a40*/  UMOV UR13, 0x40000040 ;  /* 0x40000040000d7882 */ /* 0x000fe20000000000 */
[----:B------:R-:W-:Y:S01]  /*2a50*/  UIADD3 UR56, UR56, 0x406, URZ ;  /* 0x0000040638387890 */ /* 0x000fe2000fffe03f */
        /* <DEDUP_REMOVED lines=44> */
[----:B------:R-:W-:Y:S01]  /*2d20*/  UMOV UR50, UR14 ;  /* 0x0000000e00327c82 */ /* 0x000fe20008000000 */
[----:B------:R-:W-:Y:S01]  /*2d30*/  UMOV UR51, UR15 ;  /* 0x0000000f00337c82 */ /* 0x000fe20008000000 */
[----:B------:R-:W-:Y:S01]  /*2d40*/  UIADD3 UR14, UR57, 0x6, URZ ;  /* 0x00000006390e7890 */ /* 0x000fe2000fffe03f */
        /* <DEDUP_REMOVED lines=160> */
[----:B------:R-:W-:Y:S05]  /*3750*/  @!P1 BRA `(.L_x_22) ;  /* 0x0000002400109947 */ /* 0x000fea0003800000 */
[----:B------:R-:W-:Y:S01]  /*3760*/  UIADD3 UR56, UR37, 0x1, URZ ;  /* 0x0000000125387890 */ /* 0x000fe2000fffe03f */
[----:B------:R-:W-:Y:S02]  /*3770*/  IMAD.MOV.U32 R3, RZ, RZ, R0 ;  /* 0x000000ffff037224 */ /* 0x000fe400078e0000 */
[----:B--2---:R-:W-:Y:S01]  /*3780*/  IMAD.U32 R4, RZ, RZ, UR37 ;  /* 0x00000025ff047e24 */ /* 0x004fe2000f8e00ff */
[----:B------:R-:W-:-:S04]  /*3790*/  UISETP.NE.AND UP0, UPT, UR56, 0x4, UPT ;  /* 0x000000043800788c */ /* 0x000fc8000bf05270 */
[----:B------:R-:W-:Y:S02]  /*37a0*/  USEL UR4, URZ, 0x1, UP0 ;  /* 0x000000013f047887 */ /* 0x000fe40008000000 */
[----:B------:R-:W-:Y:S02]  /*37b0*/  USEL UR56, UR56, URZ, UP0 ;  /* 0x0000003f38387287 */ /* 0x000fe40008000000 */
[----:B------:R-:W-:-:S06]  /*37c0*/  ULOP3.LUT UR4, UR36, UR4, URZ, 0x3c, !UPT ;  /* 0x0000000424047292 */ /* 0x000fcc000f8e3c3f */
[----:B------:R-:W-:-:S07]  /*37d0*/  IMAD.U32 R7, RZ, RZ, UR4 ;  /* 0x00000004ff077e24 */ /* 0x000fce000f8e00ff */
.L_x_29:
[----:B------:R-:W-:Y:S05]  /*37e0*/  @!P0 BRA `(.L_x_23) ;  /* 0x0000000000048947 */ /* 0x000fea0003800000 */
[----:B------:R-:W-:Y:S01]  /*37f0*/  BPT.TRAP 0x1 ;  /* 0x000000040000795c */ /* 0x000fe20000300000 */
.L_x_23:
[----:B------:R-:W-:Y:S01]  /*3800*/  ULEA UR4, UR56, UR38, 0x3 ;  /* 0x0000002638047291 */ /* 0x000fe2000f8e183f */
[----:B------:R-:W-:-:S08]  /*3810*/  SHF.L.U32 R5, R7, 0x1f, RZ ;  /* 0x0000001f07057819 */ /* 0x000fd000000006ff */
[----:B------:R0:W2:Y:S01]  /*3820*/  SYNCS.PHASECHK.TRANS64.TRYWAIT P1, [UR4], R5 ;  /* 0x00000005ff0075a7 */ /* 0x0000a20008020144 */
[----:B------:R-:W-:Y:S05]  /*3830*/  @!P0 BRA `(.L_x_24) ;  /* 0x0000000000048947 */ /* 0x000fea0003800000 */
[----:B------:R-:W-:Y:S01]  /*3840*/  BPT.TRAP 0x1 ;  /* 0x000000040000795c */ /* 0x000fe20000300000 */
.L_x_24:
[----:B--2---:R-:W-:Y:S05]  /*3850*/  @P1 BRA `(.L_x_25) ;  /* 0x0000000000081947 */ /* 0x004fea0003800000 */
[----:B------:R-:W2:Y:S02]  /*3860*/  SYNCS.PHASECHK.TRANS64.TRYWAIT P1, [UR4], R5 ;  /* 0x00000005ff0075a7 */ /* 0x000ea40008020144 */
[----:B--2---:R-:W-:Y:S05]  /*3870*/  @!P1 BRA `(.L_x_26) ;  /* 0x000000e800d09947 */ /* 0x004fea0003800000 */
.L_x_25:
[----:B------:R-:W-:Y:S01]  /*3880*/  UIMAD UR57, UR56, 0x600, UR52 ;  /* 0x00000600383978a4 */ /* 0x000fe2000f8e0234 */
[----:B------:R-:W-:Y:S01]  /*3890*/  WARPGROUP.ARRIVE ;  /* 0x00000000000079c5 */ /* 0x000fe20000000000 */
[----:B------:R-:W-:Y:S01]  /*38a0*/  UIMAD UR58, UR56, 0x580, UR53 ;  /* 0x00000580383a78a4 */ /* 0x000fe2000f8e0235 */
[----:B------:R-:W-:Y:S01]  /*38b0*/  UMOV UR5, 0x40000040 ;  /* 0x4000004000057882 */ /* 0x000fe20000000000 */
[----:B------:R-:W-:Y:S02]  /*38c0*/  UMOV UR7, 0x40000040 ;  /* 0x4000004000077882 */ /* 0x000fe40000000000 */
[----:B------:R-:W-:Y:S01]  /*38d0*/  UIADD3 UR10, UR58, 0x80, URZ ;  /* 0x000000803a0a7890 */ /* 0x000fe2000fffe03f */
[----:B------:R-:W-:Y:S02]  /*38e0*/  UMOV UR4, UR57 ;  /* 0x0000003900047c82 */ /* 0x000fe40008000000 */
[----:B------:R-:W-:Y:S01]  /*38f0*/  UMOV UR6, UR58 ;  /* 0x0000003a00067c82 */ /* 0x000fe20008000000 */
[----:B------:R-:W-:Y:S01]  /*3900*/  UMOV UR8, UR4 ;  /* 0x0000000400087c82 */ /* 0x000fe20008000000 */
[----:B------:R-:W-:Y:S01]  /*3910*/  HGMMA.64x16x16.F32 R192, gdesc[UR4], R192, gsb0 ;  /* 0x0020000004c079f0 */ /* 0x000fe200080008c0 */
        /* <DEDUP_REMOVED lines=38> */
[----:B------:R-:W-:-:S02]  /*3b80*/  UIADD3 UR4, UR57, 0x2, URZ ;  /* 0x0000000239047890 */ /* 0x000fc4000fffe03f */
[----:B------:R-:W-:Y:S01]  /*3b90*/  UIADD3 UR5, UR58, 0x2, URZ ;  /* 0x000000023a057890 */ /* 0x000fe2000fffe03f */
        /* <DEDUP_REMOVED lines=101> */
[----:B------:R-:W-:Y:S01]  /*41f0*/  UMOV UR8, UR4 ;  /* 0x0000000400087c82 */ /* 0x000fe20008000000 */
[----:B------:R-:W-:Y:S01]  /*4200*/  UMOV UR9, 0x40000040 ;  /* 0x4000004000097882 */ /* 0x000fe20000000000 */
        /* <DEDUP_REMOVED lines=124> */
[----:B------:R-:W-:Y:S02]  /*49d0*/  WARPGROUP.DEPBAR.LE gsb0, 0x0 ;  /* 0x00008000000079c5 */ /* 0x000fe40000010000 */
[----:B------:R-:W-:-:S06]  /*49e0*/  WARPGROUP.ARRIVE ;  /* 0x00000000000079c5 */ /* 0x000fcc0000000000 */
[----:B------:R-:W-:Y:S01]  /*49f0*/  HGMMA.64x16x16.F32 R152, gdesc[UR12], R152, gsb0 ;  /* 0x002000000c9879f0 */ /* 0x000fe20008000898 */
[----:B------:R-:W-:Y:S02]  /*4a00*/  UIADD3 UR12, UR58, 0x4, URZ ;  /* 0x000000043a0c7890 */ /* 0x000fe4000fffe03f */
[----:B------:R-:W-:Y:S02]  /*4a10*/  UIADD3 UR13, UR58, 0x84, URZ ;  /* 0x000000843a0d7890 */ /* 0x000fe4000fffe03f */
        /* <DEDUP_REMOVED lines=31> */
[----:B------:R-:W-:Y:S01]  /*4c10*/  UMOV UR10, UR13 ;  /* 0x0000000d000a7c82 */ /* 0x000fe20008000000 */
[----:B------:R-:W-:Y:S01]  /*4c20*/  UMOV UR11, 0x40000040 ;  /* 0x40000040000b7882 */ /* 0x000fe20000000000 */
[----:B------:R-:W-:Y:S01]  /*4c30*/  UMOV UR13, UR5 ;  /* 0x00000005000d7c82 */ /* 0x000fe20008000000 */
        /* <DEDUP_REMOVED lines=97> */
[----:B------:R-:W-:Y:S01]  /*5250*/  UIADD3 UR57, UR57, 0x406, URZ ;  /* 0x0000040639397890 */ /* 0x000fe2000fffe03f */
        /* <DEDUP_REMOVED lines=128> */
[----:B------:R-:W-:Y:S01]  /*5a60*/  BPT.TRAP 0x1 ;  /* 0x000000040000795c */ /* 0x000fe20000300000 */
.L_x_27:
[----:B------:R-:W-:-:S13]  /*5a70*/  ISETP.NE.AND P1, PT, R2, RZ, PT ;  /* 0x000000ff0200720c */ /* 0x000fda0003f25270 */
[----:B0-2---:R-:W-:-:S05]  /*5a80*/  @P1 LEA R5, R4, UR38, 0x3 ;  /* 0x0000002604051c11 */ /* 0x005fca000f8e18ff */
[----:B------:R-:W-:-:S05]  /*5a90*/  @P1 VIADD R5, R5, 0x20 ;  /* 0x0000002005051836 */ /* 0x000fca0000000000 */
[----:B------:R-:W-:-:S04]  /*5aa0*/  @P1 PRMT R5, R16, 0x654, R5 ;  /* 0x0000065410051816 */ /* 0x000fc80000000005 */
[----:B------:R0:W-:Y:S01]  /*5ab0*/  @P1 SYNCS.ARRIVE.TRANS64.RED.A1T0 RZ, [R5+URZ], RZ ;  /* 0x000000ff05ff19a7 */ /* 0x0001e2000810043f */
[----:B------:R-:W-:-:S13]  /*5ac0*/  ISETP.GT.U32.AND P1, PT, R17, 0x1, PT ;  /* 0x000000011100780c */ /* 0x000fda0003f24070 */
[----:B0-----:R-:W-:Y:S05]  /*5ad0*/  @P1 BRA `(.L_x_28) ;  /* 0x0000000000041947 */ /* 0x001fea0003800000 */
[----:B------:R-:W-:Y:S01]  /*5ae0*/  BPT.TRAP 0x1 ;  /* 0x000000040000795c */ /* 0x000fe20000300000 */
.L_x_28:
[----:B------:R-:W-:Y:S01]  /*5af0*/  UIADD3 UR56, UR56, 0x1, URZ ;  /* 0x0000000138387890 */ /* 0x000fe2000fffe03f */
[C---:B------:R-:W-:Y:S01]  /*5b00*/  ISETP.GT.AND P2, PT, R3.reuse, 0x1, PT ;  /* 0x000000010300780c */ /* 0x040fe20003f44270 */
[----:B------:R-:W-:Y:S02]  /*5b10*/  VIADD R4, R4, 0x1 ;  /* 0x0000000104047836 */ /* 0x000fe40000000000 */
[----:B------:R-:W-:Y:S01]  /*5b20*/  UISETP.NE.AND UP0, UPT, UR56, 0x4, UPT ;  /* 0x000000043800788c */ /* 0x000fe2000bf05270 */
[----:B------:R-:W-:Y:S02]  /*5b30*/  VIADD R3, R3, 0xffffffff ;  /* 0xffffffff03037836 */ /* 0x000fe40000000000 */
[C---:B------:R-:W-:Y:S01]  /*5b40*/  ISETP.NE.AND P1, PT, R4.reuse, 0x4, PT ;  /* 0x000000040400780c */ /* 0x040fe20003f25270 */
[----:B------:R-:W-:Y:S02]  /*5b50*/  USEL UR4, URZ, 0x1, UP0 ;  /* 0x000000013f047887 */ /* 0x000fe40008000000 */
[----:B------:R-:W-:Y:S01]  /*5b60*/  USEL UR56, UR56, URZ, UP0 ;  /* 0x0000003f38387287 */ /* 0x000fe20008000000 */
[----:B------:R-:W-:-:S03]  /*5b70*/  SEL R4, R4, RZ, P1 ;  /* 0x000000ff04047207 */ /* 0x000fc60000800000 */
[----:B------:R-:W-:Y:S01]  /*5b80*/  LOP3.LUT R7, R7, UR4, RZ, 0x3c, !PT ;  /* 0x0000000407077c12 */ /* 0x000fe2000f8e3cff */
[----:B------:R-:W-:Y:S07]  /*5b90*/  @P2 BRA `(.L_x_29) ;  /* 0xffffffdc00102947 */ /* 0x000fee000383ffff */
.L_x_22:
[----:B------:R-:W0:Y:S02]  /*5ba0*/  LDC R3, c[0x0][0x28c] ;  /* 0x0000a300ff037b82 */ /* 0x000e240000000800 */
[----:B0-----:R-:W-:-:S13]  /*5bb0*/  ISETP.GE.AND P1, PT, R3, 0x1, PT ;  /* 0x000000010300780c */ /* 0x001fda0003f26270 */
[----:B------:R-:W-:Y:S05]  /*5bc0*/  @!P1 BRA `(.L_x_30) ;  /* 0x0000000000349947 */ /* 0x000fea0003800000 */
[----:B------:R-:W-:Y:S05]  /*5bd0*/  @!P0 BRA `(.L_x_31) ;  /* 0x0000000000048947 */ /* 0x000fea0003800000 */
[----:B------:R-:W-:Y:S01]  /*5be0*/  BPT.TRAP 0x1 ;  /* 0x000000040000795c */ /* 0x000fe20000300000 */
.L_x_31:
[----:B------:R-:W-:Y:S01]  /*5bf0*/  ISETP.NE.AND P0, PT, R2, RZ, PT ;  /* 0x000000ff0200720c */ /* 0x000fe20003f05270 */
[----:B------:R-:W-:-:S12]  /*5c00*/  IMAD.U32 R3, RZ, RZ, UR38 ;  /* 0x00000026ff037e24 */ /* 0x000fd8000f8e00ff */
[----:B------:R-:W-:-:S04]  /*5c10*/  @P0 VIADD R0, R0, UR37 ;  /* 0x0000002500000c36 */ /* 0x000fc80008000000 */
[----:B------:R-:W-:-:S05]  /*5c20*/  @P0 IMAD.SHL.U32 R0, R0, 0x8, RZ ;  /* 0x0000000800000824 */ /* 0x000fca00078e00ff */
[----:B------:R-:W-:-:S04]  /*5c30*/  @P0 LOP3.LUT R0, R0, 0x18, RZ, 0xc0, !PT ;  /* 0x0000001800000812 */ /* 0x000fc800078ec0ff */
[----:B------:R-:W-:-:S04]  /*5c40*/  @P0 IADD3 R3, R3, 0x20, R0 ;  /* 0x0000002003030810 */ /* 0x000fc80007ffe000 */
[----:B------:R-:W-:-:S04]  /*5c50*/  @P0 PRMT R3, R16, 0x654, R3 ;  /* 0x0000065410030816 */ /* 0x000fc80000000003 */
[----:B------:R0:W-:Y:S01]  /*5c60*/  @P0 SYNCS.ARRIVE.TRANS64.RED.A1T0 RZ, [R3+URZ], RZ ;  /* 0x000000ff03ff09a7 */ /* 0x0001e2000810043f */
[----:B------:R-:W-:-:S13]  /*5c70*/  ISETP.GT.U32.AND P0, PT, R17, 0x1, PT ;  /* 0x000000011100780c */ /* 0x000fda0003f04070 */
[----:B0-----:R-:W-:Y:S05]  /*5c80*/  @P0 BRA `(.L_x_30) ;  /* 0x0000000000040947 */ /* 0x001fea0003800000 */
[----:B------:R-:W-:Y:S01]  /*5c90*/  BPT.TRAP 0x1 ;  /* 0x000000040000795c */ /* 0x000fe20000300000 */
.L_x_30:
[----:B------:R-:W3:Y:S01]  /*5ca0*/  LDL.LU R9, [R1+0x4] ;  /* 0x0000040001097983 */ /* 0x000ee20000300800 */
[----:B------:R-:W0:Y:S01]  /*5cb0*/  LDC R7, c[0x0][0x288] ;  /* 0x0000a200ff077b82 */ /* 0x000e220000000800 */
[----:B------:R-:W4:Y:S01]  /*5cc0*/  S2R R8, SR_TID.X ;  /* 0x0000000000087919 */ /* 0x000f220000002100 */
[----:B------:R-:W-:Y:S01]  /*5cd0*/  UIADD3 UR37, UR39, UR37, URZ ;  /* 0x0000002527257290 */ /* 0x000fe2000fffe03f */
[----:B------:R-:W-:Y:S01]  /*5ce0*/  ULDC UR8, c[0x0][0x284] ;  /* 0x0000a10000087ab9 */ /* 0x000fe20000000800 */
[----:B------:R-:W3:Y:S02]  /*5cf0*/  LDL.LU R10, [R1] ;  /* 0x00000000010a7983 */ /* 0x000ee40000300800 */
[----:B------:R-:W-:Y:S01]  /*5d00*/  USHF.R.U32.HI UR4, URZ, 0x2, UR37 ;  /* 0x000000023f047899 */ /* 0x000fe20008011625 */
[----:B------:R-:W-:Y:S01]  /*5d10*/  SHF.R.S32.HI R13, RZ, 0x1f, R18 ;  /* 0x0000001fff0d7819 */ /* 0x000fe20000011412 */
[----:B------:R-:W-:Y:S01]  /*5d20*/  UISETP.GT.U32.AND UP1, UPT, UR37, 0x3, UPT ;  /* 0x000000032500788c */ /* 0x000fe2000bf24070 */
[----:B------:R-:W-:Y:S01]  /*5d30*/  IMAD.MOV.U32 R207, RZ, RZ, RZ ;  /* 0x000000ffffcf7224 */ /* 0x000fe200078e00ff */
[----:B------:R-:W-:Y:S01]  /*5d40*/  ULOP3.LUT UR4, UR4, 0x1, URZ, 0xc0, !UPT ;  /* 0x0000000104047892 */ /* 0x000fe2000f8ec03f */
[----:B-1----:R-:W-:Y:S01]  /*5d50*/  IMAD.MOV.U32 R201, RZ, RZ, -0x1 ;  /* 0xffffffffffc97424 */ /* 0x002fe200078e00ff */
[----:B------:R-:W-:Y:S01]  /*5d60*/  ULDC.64 UR6, c[0x0][0x5d0] ;  /* 0x0001740000067ab9 */ /* 0x000fe20000000a00 */
[----:B------:R-:W-:-:S02]  /*5d70*/  UISETP.LT.U32.AND UP1, UPT, UR39, 0x4, UP1 ;  /* 0x000000042700788c */ /* 0x000fc40008f21070 */
[----:B------:R-:W-:Y:S02]  /*5d80*/  UISETP.NE.U32.AND UP0, UPT, UR4, 0x1, UPT ;  /* 0x000000010400788c */ /* 0x000fe4000bf05070 */
[----:B------:R-:W-:Y:S02]  /*5d90*/  USEL UR5, URZ, 0x1, !UP1 ;  /* 0x000000013f057887 */ /* 0x000fe4000c800000 */
[----:B------:R-:W-:Y:S02]  /*5da0*/  UISETP.GT.U32.AND UP0, UPT, UR39, 0x3, !UP0 ;  /* 0x000000032700788c */ /* 0x000fe4000c704070 */
[----:B------:R-:W-:Y:S02]  /*5db0*/  ULOP3.LUT UR37, UR37, 0x3, URZ, 0xc0, !UPT ;  /* 0x0000000325257892 */ /* 0x000fe4000f8ec03f */
[----:B------:R-:W-:-:S04]  /*5dc0*/  USEL UR4, URZ, 0x1, !UP0 ;  /* 0x000000013f047887 */ /* 0x000fc8000c000000 */
[----:B------:R-:W-:Y:S01]  /*5dd0*/  ULOP3.LUT UR36, UR4, UR36, UR5, 0x96, !UPT ;  /* 0x0000002404247292 */ /* 0x000fe2000f8e9605 */
[--C-:B----4-:R-:W-:Y:S01]  /*5de0*/  SHF.R.U32.HI R0, RZ, 0x7, R8.reuse ;  /* 0x00000007ff007819 */ /* 0x110fe20000011608 */
[----:B------:R-:W-:Y:S01]  /*5df0*/  IMAD.SHL.U32 R208, R8, 0x2, RZ ;  /* 0x0000000208d07824 */ /* 0x000fe200078e00ff */
[----:B------:R-:W-:Y:S02]  /*5e00*/  SHF.R.U32.HI R3, RZ, 0x2, R8 ;  /* 0x00000002ff037819 */ /* 0x000fe40000011608 */
[----:B------:R-:W-:Y:S02]  /*5e10*/  LOP3.LUT R0, R0, 0x1, RZ, 0xc0, !PT ;  /* 0x0000000100007812 */ /* 0x000fe400078ec0ff */
[----:B--2---:R-:W-:Y:S02]  /*5e20*/  LOP3.LUT R4, R8, 0x60, RZ, 0xc0, !PT ;  /* 0x0000006008047812 */ /* 0x004fe400078ec0ff */
[----:B------:R-:W-:Y:S01]  /*5e30*/  LOP3.LUT R3, R3, 0x7, RZ, 0xc0, !PT ;  /* 0x0000000703037812 */ /* 0x000fe200078ec0ff */
[----:B------:R-:W-:Y:S01]  /*5e40*/  IMAD.SHL.U32 R6, R0, 0x40, RZ ;  /* 0x0000004000067824 */ /* 0x000fe200078e00ff */
[----:B------:R-:W-:-:S04]  /*5e50*/  SHF.R.U32.HI R4, RZ, 0x1, R4 ;  /* 0x00000001ff047819 */ /* 0x000fc80000011604 */
[--C-:B------:R-:W-:Y:S02]  /*5e60*/  IADD3 R5, RZ, -R4, -R3.reuse ;  /* 0x80000004ff057210 */ /* 0x100fe40007ffe803 */
[----:B------:R-:W-:-:S03]  /*5e70*/  LOP3.LUT R3, R6, 0x40, R3, 0xe2, !PT ;  /* 0x0000004006037812 */ /* 0x000fc600078ee203 */
[----:B------:R-:W-:Y:S01]  /*5e80*/  IMAD R6, R0, -0x40, R5 ;  /* 0xffffffc000067824 */ /* 0x000fe200078e0205 */
[----:B------:R-:W-:Y:S01]  /*5e90*/  LOP3.LUT R206, R3, R4, RZ, 0xfc, !PT ;  /* 0x0000000403ce7212 */ /* 0x000fe200078efcff */
[----:B------:R-:W-:Y:S01]  /*5ea0*/  IMAD R5, R13, UR6, RZ ;  /* 0x000000060d057c24 */ /* 0x000fe2000f8e02ff */
[----:B------:R-:W-:-:S05]  /*5eb0*/  LOP3.LUT R0, R8, 0x3, RZ, 0xc0, !PT ;  /* 0x0000000308007812 */ /* 0x000fca00078ec0ff */
[----:B0-----:R-:W-:Y:S02]  /*5ec0*/  IMAD R8, R0, -0x2, R7 ;  /* 0xfffffffe00087824 */ /* 0x001fe400078e0207 */
[----:B---3--:R-:W-:Y:S02]  /*5ed0*/  IMAD R3, R9, 0xb0, RZ ;  /* 0x000000b009037824 */ /* 0x008fe400078e02ff */
[----:B------:R-:W-:-:S03]  /*5ee0*/  IMAD R9, R18, UR7, R5 ;  /* 0x0000000712097c24 */ /* 0x000fc6000f8e0205 */
[C---:B------:R-:W-:Y:S02]  /*5ef0*/  ISETP.GE.AND P0, PT, R3.reuse, R7, PT ;  /* 0x000000070300720c */ /* 0x040fe40003f06270 */
[----:B------:R-:W-:Y:S01]  /*5f00*/  LOP3.LUT R208, R3, 0x6, R208, 0xf8, !PT ;  /* 0x0000000603d07812 */ /* 0x000fe200078ef8d0 */
[C---:B------:R-:W-:Y:S02]  /*5f10*/  IMAD R7, R10.reuse, 0xc0, RZ ;  /* 0x000000c00a077824 */ /* 0x040fe400078e02ff */
[----:B------:R-:W-:Y:S01]  /*5f20*/  IMAD.WIDE R206, R10, 0xc0, R206 ;  /* 0x000000c00ace7825 */ /* 0x000fe200078e02ce */
[----:B------:R-:W-:Y:S02]  /*5f30*/  SHF.R.S32.HI R209, RZ, 0x1f, R208 ;  /* 0x0000001fffd17819 */ /* 0x000fe400000114d0 */
[C---:B------:R-:W-:Y:S01]  /*5f40*/  ISETP.GE.OR P0, PT, R7.reuse, UR8, P0 ;  /* 0x0000000807007c0c */ /* 0x040fe20008706670 */
[----:B------:R-:W-:Y:S01]  /*5f50*/  IMAD.IADD R3, R8, 0x1, -R3 ;  /* 0x0000000108037824 */ /* 0x000fe200078e0a03 */
[----:B------:R-:W-:Y:S01]  /*5f60*/  IADD3 R0, -R7, UR8, R6 ;  /* 0x0000000807007c10 */ /* 0x000fe2000fffe106 */
[----:B------:R-:W-:-:S04]  /*5f70*/  IMAD.WIDE.U32 R4, R18, UR6, R208 ;  /* 0x0000000612047c25 */ /* 0x000fc8000f8e00d0 */
[----:B------:R-:W-:-:S06]  /*5f80*/  IMAD.IADD R5, R5, 0x1, R9 ;  /* 0x0000000105057824 */ /* 0x000fcc00078e0209 */
[----:B------:R-:W-:Y:S05]  /*5f90*/  @P0 BRA `(.L_x_32) ;  /* 0x000000a400ac0947 */ /* 0x000fea0003800000 */
[----:B------:R-:W0:Y:S01]  /*5fa0*/  LDC.64 R204, c[0x0][0x5c8] ;  /* 0x00017200ffcc7b82 */ /* 0x000e220000000a00 */
[----:B-----5:R-:W-:Y:S01]  /*5fb0*/  FSETP.NEU.AND P2, PT, R23, RZ, PT ;  /* 0x000000ff1700720b */ /* 0x020fe20003f4d000 */
[----:B------:R-:W-:Y:S01]  /*5fc0*/  BSSY B0, `(.L_x_32) ;  /* 0x0000a68000007945 */ /* 0x000fe20003800000 */
[----:B------:R-:W-:-:S04]  /*5fd0*/  ISETP.GT.AND P0, PT, R3, RZ, PT ;  /* 0x000000ff0300720c */ /* 0x000fc80003f04270 */
[----:B------:R-:W-:Y:S01]  /*5fe0*/  ISETP.GT.AND P1, PT, R0, RZ, P0 ;  /* 0x000000ff0000720c */ /* 0x000fe20000724270 */
[-C--:B0-----:R-:W-:Y:S02]  /*5ff0*/  IMAD R6, R207, R204.reuse, RZ ;  /* 0x000000cccf067224 */ /* 0x081fe400078e02ff */
[----:B------:R-:W-:-:S04]  /*6000*/  IMAD.WIDE.U32 R10, R206, R204, R4 ;  /* 0x000000ccce0a7225 */ /* 0x000fc800078e0004 */
[----:B------:R-:W-:-:S04]  /*6010*/  IMAD R5, R206, R205, R6 ;  /* 0x000000cdce057224 */ /* 0x000fc800078e0206 */
[----:B------:R-:W-:Y:S01]  /*6020*/  IMAD.IADD R5, R11, 0x1, R5 ;  /* 0x000000010b057824 */ /* 0x000fe200078e0205 */
[----:B------:R-:W-:Y:S06]  /*6030*/  @!P2 BRA `(.L_x_33) ;  /* 0x000000740090a947 */ /* 0x000fec0003800000 */
[----:B------:R-:W0:Y:S01]  /*6040*/  LDC.64 R202, c[0x0][0x5b8] ;  /* 0x00016e00ffca7b82 */ /* 0x000e220000000a00 */
[----:B------:R-:W-:-:S07]  /*6050*/  ULDC.64 UR4, c[0x0][0x5c0] ;  /* 0x0001700000047ab9 */ /* 0x000fce0000000a00 */
[----:B------:R-:W1:Y:S08]  /*6060*/  LDC.64 R20, c[0x0][0x5b0] ;  /* 0x00016c00ff147b82 */ /* 0x000e700000000a00 */
[----:B------:R-:W2:Y:S01]  /*6070*/  LDC.64 R14, c[0x0][0x5a8] ;  /* 0x00016a00ff0e7b82 */ /* 0x000ea20000000a00 */
[-C--:B0-----:R-:W-:Y:S02]  /*6080*/  IMAD R4, R13, R202.reuse, RZ ;  /* 0x000000ca0d047224 */ /* 0x081fe400078e02ff */
[----:B------:R-:W-:-:S04]  /*6090*/  IMAD.WIDE.U32 R8, R18, R202, R208 ;  /* 0x000000ca12087225 */ /* 0x000fc800078e00d0 */
[----:B------:R-:W-:Y:S02]  /*60a0*/  IMAD R203, R18, R203, R4 ;  /* 0x000000cb12cb7224 */ /* 0x000fe400078e0204 */
[-C--:B-1----:R-:W-:Y:S02]  /*60b0*/  IMAD R4, R207, R20.reuse, RZ ;  /* 0x00000014cf047224 */ /* 0x082fe400078e02ff */
[----:B------:R-:W-:Y:S02]  /*60c0*/  IMAD.IADD R7, R9, 0x1, R203 ;  /* 0x0000000109077824 */ /* 0x000fe400078e02cb */
[----:B------:R-:W-:Y:S02]  /*60d0*/  IMAD.MOV.U32 R6, RZ, RZ, R8 ;  /* 0x000000ffff067224 */ /* 0x000fe400078e0008 */
[C---:B------:R-:W-:Y:S02]  /*60e0*/  IMAD R4, R206.reuse, R21, R4 ;  /* 0x00000015ce047224 */ /* 0x040fe400078e0204 */
[----:B------:R-:W-:-:S04]  /*60f0*/  IMAD.WIDE.U32 R12, R206, R20, R6 ;  /* 0x00000014ce0c7225 */ /* 0x000fc800078e0006 */
[----:B------:R-:W-:Y:S01]  /*6100*/  IMAD.IADD R11, R13, 0x1, R4 ;  /* 0x000000010d0b7824 */ /* 0x000fe200078e0204 */
[----:B--2---:R-:W-:-:S04]  /*6110*/  LEA R210, P2, R12, R14, 0x1 ;  /* 0x0000000e0cd27211 */ /* 0x004fc800078408ff */
[----:B------:R-:W-:-:S05]  /*6120*/  LEA.HI.X R211, R12, R15, R11, 0x1, P2 ;  /* 0x0000000f0cd37211 */ /* 0x000fca00010f0c0b */
[----:B------:R0:W2:Y:S01]  /*6130*/  @P1 LDG.E.LTC128B.U16 R212, desc[UR54][R210.64] ;  /* 0x00000036d2d41981 */ /* 0x0000a2000c1e1520 */
[----:B------:R-:W-:Y:S01]  /*6140*/  IMAD.WIDE.U32 R12, R206, R20, R208 ;  /* 0x00000014ce0c7225 */ /* 0x000fe200078e00d0 */
[----:B------:R-:W-:Y:S01]  /*6150*/  ISETP.GT.AND P3, PT, R3, 0x1, PT ;  /* 0x000000010300780c */ /* 0x000fe20003f64270 */
[----:B------:R-:W-:Y:S02]  /*6160*/  BSSY B1, `(.L_x_34) ;  /* 0x0000013000017945 */ /* 0x000fe40003800000 */
[----:B0-----:R-:W-:Y:S01]  /*6170*/  IMAD.MOV.U32 R210, RZ, RZ, R12 ;  /* 0x000000ffffd27224 */ /* 0x001fe200078e000c */
[----:B------:R-:W-:Y:S01]  /*6180*/  LEA R12, P2, R10, UR4, 0x1 ;  /* 0x000000040a0c7c11 */ /* 0x000fe2000f8408ff */
[----:B------:R-:W-:-:S03]  /*6190*/  IMAD.IADD R211, R4, 0x1, R13 ;  /* 0x0000000104d37824 */ /* 0x000fc600078e020d */
[----:B------:R-:W-:Y:S01]  /*61a0*/  LEA.HI.X R13, R10, UR5, R5, 0x1, P2 ;  /* 0x000000050a0d7c11 */ /* 0x000fe200090f0c05 */
[----:B------:R-:W-:Y:S01]  /*61b0*/  IMAD.WIDE.U32 R210, R18, R202, R210 ;  /* 0x000000ca12d27225 */ /* 0x000fe200078e00d2 */
[----:B------:R-:W-:-:S03]  /*61c0*/  ISETP.GT.AND P2, PT, R0, RZ, P3 ;  /* 0x000000ff0000720c */ /* 0x000fc60001f44270 */
[----:B------:R-:W-:Y:S01]  /*61d0*/  IMAD.IADD R5, R203, 0x1, R211 ;  /* 0x00000001cb057824 */ /* 0x000fe200078e02d3 */
[----:B------:R-:W-:Y:S01]  /*61e0*/  LEA R10, P4, R210, R14, 0x1 ;  /* 0x0000000ed20a7211 */ /* 0x000fe200078808ff */
[----:B--2---:R-:W-:Y:S01]  /*61f0*/  HADD2.F32 R214, -RZ, R212.H0_H0 ;  /* 0x200000d4ffd67230 */ /* 0x004fe20000004100 */
[----:B------:R-:W-:-:S04]  /*6200*/  PRMT R216, R212, 0x7610, R216 ;  /* 0x00007610d4d87816 */ /* 0x000fc800000000d8 */
[----:B------:R-:W-:-:S04]  /*6210*/  FMUL R11, R214, R23 ;  /* 0x00000017d60b7220 */ /* 0x000fc80000400000 */
[----:B------:R-:W-:-:S05]  /*6220*/  FFMA R11, R192, R200, R11 ;  /* 0x000000c8c00b7223 */ /* 0x000fca000000000b */
[----:B------:R-:W-:-:S04]  /*6230*/  F2FP.F16.F32.PACK_AB R11, RZ, R11 ;  /* 0x0000000bff0b723e */ /* 0x000fc800000000ff */
[----:B------:R-:W-:Y:S02]  /*6240*/  PRMT R192, R11, 0x7610, R192 ;  /* 0x000076100bc07816 */ /* 0x000fe400000000c0 */
[----:B------:R-:W-:-:S03]  /*6250*/  LEA.HI.X R11, R210, R15, R5, 0x1, P4 ;  /* 0x0000000fd20b7211 */ /* 0x000fc600020f0c05 */
[----:B------:R0:W-:Y:S01]  /*6260*/  @P1 STG.E.U16 desc[UR54][R12.64], R192 ;  /* 0x000000c00c001986 */ /* 0x0001e2000c101536 */
[----:B------:R-:W-:Y:S05]  /*6270*/  @!P2 BRA `(.L_x_35) ;  /* 0x000000000004a947 */ /* 0x000fea0003800000 */
[----:B------:R1:W5:Y:S02]  /*6280*/  LDG.E.LTC128B.U16 R216, desc[UR54][R10.64+0x2] ;  /* 0x000002360ad87981 */ /* 0x000364000c1e1520 */
.L_x_35:
[----:B------:R-:W-:Y:S05]  /*6290*/  BSYNC B1 ;  /* 0x0000000000017941 */ /* 0x000fea0003800000 */
.L_x_34:
[----:B------:R-:W-:Y:S01]  /*62a0*/  SHF.L.U64.HI R213, R20, 0x3, R21 ;  /* 0x0000000314d57819 */ /* 0x000fe20000010215 */
[----:B0----5:R-:W-:Y:S01]  /*62b0*/  HADD2.F32 R192, -RZ, R216.H0_H0 ;  /* 0x200000d8ffc07230 */ /* 0x021fe20000004100 */
[----:B------:R-:W-:Y:S01]  /*62c0*/  ISETP.GT.AND P1, PT, R0, 0x8, P0 ;  /* 0x000000080000780c */ /* 0x000fe20000724270 */
[----:B------:R-:W-:-:S03]  /*62d0*/  IMAD.SHL.U32 R212, R20, 0x8, RZ ;  /* 0x0000000814d47824 */ /* 0x000fc600078e00ff */
[----:B------:R-:W-:Y:S01]  /*62e0*/  FMUL R192, R192, R23 ;  /* 0x00000017c0c07220 */ /* 0x000fe20000400000 */
[----:B------:R-:W-:-:S04]  /*62f0*/  IMAD.WIDE.U32 R214, R206, R20, R212 ;  /* 0x00000014ced67225 */ /* 0x000fc800078e00d4 */
[----:B------:R-:W-:Y:S01]  /*6300*/  FFMA R192, R193, R200, R192 ;  /* 0x000000c8c1c07223 */ /* 0x000fe200000000c0 */
[----:B------:R-:W-:Y:S01]  /*6310*/  IMAD.IADD R217, R4, 0x1, R215 ;  /* 0x0000000104d97824 */ /* 0x000fe200078e02d7 */
[----:B------:R-:W-:-:S03]  /*6320*/  IADD3 R5, P4, R8, R214, RZ ;  /* 0x000000d608057210 */ /* 0x000fc60007f9e0ff */
[----:B------:R-:W-:Y:S02]  /*6330*/  F2FP.F16.F32.PACK_AB R211, RZ, R192 ;  /* 0x000000c0ffd3723e */ /* 0x000fe400000000ff */
[----:B------:R-:W-:Y:S01]  /*6340*/  IMAD.X R210, R217, 0x1, R7, P4 ;  /* 0x00000001d9d27824 */ /* 0x000fe200020e0607 */
[C---:B------:R-:W-:Y:S02]  /*6350*/  LEA R192, P4, R5.reuse, R14, 0x1 ;  /* 0x0000000e05c07211 */ /* 0x040fe400078808ff */
[----:B------:R0:W-:Y:S02]  /*6360*/  @P2 STG.E.U16 desc[UR54][R12.64+0x2], R211 ;  /* 0x000002d30c002986 */ /* 0x0001e4000c101536 */
[----:B------:R-:W-:-:S05]  /*6370*/  LEA.HI.X R193, R5, R15, R210, 0x1, P4 ;  /* 0x0000000f05c17211 */ /* 0x000fca00020f0cd2 */
[----:B------:R2:W3:Y:S01]  /*6380*/  @P1 LDG.E.LTC128B.U16 R216, desc[UR54][R192.64] ;  /* 0x00000036c0d81981 */ /* 0x0004e2000c1e1520 */
[----:B------:R-:W-:Y:S01]  /*6390*/  IMAD.SHL.U32 R220, R204, 0x10, RZ ;  /* 0x00000010ccdc7824 */ /* 0x000fe200078e00ff */
[----:B------:R-:W-:Y:S01]  /*63a0*/  BSSY B1, `(.L_x_36) ;  /* 0x0000012000017945 */ /* 0x000fe20003800000 */
[----:B--2---:R-:W-:-:S05]  /*63b0*/  IADD3 R192, P2, R208, R214, RZ ;  /* 0x000000d6d0c07210 */ /* 0x004fca0007f5e0ff */
[----:B------:R-:W-:Y:S02]  /*63c0*/  IMAD.X R193, R209, 0x1, R217, P2 ;  /* 0x00000001d1c17824 */ /* 0x000fe400010e06d9 */
[----:B------:R-:W-:-:S04]  /*63d0*/  IMAD.WIDE.U32 R192, R18, R202, R192 ;  /* 0x000000ca12c07225 */ /* 0x000fc800078e00c0 */
[----:B---3--:R-:W-:-:S05]  /*63e0*/  HADD2.F32 R210, -RZ, R216.H0_H0 ;  /* 0x200000d8ffd27230 */ /* 0x008fca0000004100 */
[----:B------:R-:W-:Y:S01]  /*63f0*/  FMUL R5, R210, R23 ;  /* 0x00000017d2057220 */ /* 0x000fe20000400000 */
[----:B------:R-:W-:-:S03]  /*6400*/  LEA R210, P2, R192, R14, 0x1 ;  /* 0x0000000ec0d27211 */ /* 0x000fc600078408ff */
[----:B------:R-:W-:Y:S01]  /*6410*/  FFMA R5, R194, R200, R5 ;  /* 0x000000c8c2057223 */ /* 0x000fe20000000005 */
[----:B------:R-:W-:-:S05]  /*6420*/  IMAD.IADD R194, R203, 0x1, R193 ;  /* 0x00000001cbc27824 */ /* 0x000fca00078e02c1 */
[----:B0-----:R-:W-:Y:S02]  /*6430*/  LEA.HI.X R211, R192, R15, R194, 0x1, P2 ;  /* 0x0000000fc0d37211 */ /* 0x001fe400010f0cc2 */
[----:B------:R-:W-:Y:S02]  /*6440*/  F2FP.F16.F32.PACK_AB R194, RZ, R5 ;  /* 0x00000005ffc2723e */ /* 0x000fe400000000ff */
[----:B------:R-:W-:Y:S02]  /*6450*/  IADD3 R192, P4, R220, R12, RZ ;  /* 0x0000000cdcc07210 */ /* 0x000fe40007f9e0ff */
[----:B------:R-:W-:Y:S02]  /*6460*/  SHF.L.U64.HI R5, R204, 0x4, R205 ;  /* 0x00000004cc057819 */ /* 0x000fe400000102cd */
[----:B------:R-:W-:-:S03]  /*6470*/  ISETP.GT.AND P2, PT, R0, 0x8, P3 ;  /* 0x000000080000780c */ /* 0x000fc60001f44270 */
[----:B------:R-:W-:-:S05]  /*6480*/  IMAD.X R193, R5, 0x1, R13, P4 ;  /* 0x0000000105c17824 */ /* 0x000fca00020e060d */
[----:B------:R0:W-:Y:S05]  /*6490*/  @P1 STG.E.U16 desc[UR54][R192.64], R194 ;  /* 0x000000c2c0001986 */ /* 0x0001ea000c101536 */
[----:B------:R-:W-:Y:S05]  /*64a0*/  @!P2 BRA `(.L_x_37) ;  /* 0x000000000004a947 */ /* 0x000fea0003800000 */
[----:B------:R2:W5:Y:S02]  /*64b0*/  LDG.E.LTC128B.U16 R216, desc[UR54][R210.64+0x2] ;  /* 0x00000236d2d87981 */ /* 0x000564000c1e1520 */
.L_x_37:
[----:B------:R-:W-:Y:S05]  /*64c0*/  BSYNC B1 ;  /* 0x0000000000017941 */ /* 0x000fea0003800000 */
.L_x_36:
[----:B0----5:R-:W-:Y:S01]  /*64d0*/  HADD2.F32 R194, -RZ, R216.H0_H0 ;  /* 0x200000d8ffc27230 */ /* 0x021fe20000004100 */
[----:B------:R-:W-:Y:S01]  /*64e0*/  ISETP.GT.AND P1, PT, R3, 0x8, PT ;  /* 0x000000080300780c */ /* 0x000fe20003f24270 */
[----:B------:R-:W-:Y:S03]  /*64f0*/  BSSY B1, `(.L_x_38) ;  /* 0x0000008000017945 */ /* 0x000fe60003800000 */
[----:B------:R-:W-:Y:S01]  /*6500*/  FMUL R194, R194, R23 ;  /* 0x00000017c2c27220 */ /* 0x000fe20000400000 */
[----:B------:R-:W-:-:S03]  /*6510*/  ISETP.GT.AND P4, PT, R0, RZ, P1 ;  /* 0x000000ff0000720c */ /* 0x000fc60000f84270 */
[----:B------:R-:W-:-:S05]  /*6520*/  FFMA R194, R195, R200, R194 ;  /* 0x000000c8c3c27223 */ /* 0x000fca00000000c2 */
[----:B------:R-:W-:-:S05]  /*6530*/  F2FP.F16.F32.PACK_AB R194, RZ, R194 ;  /* 0x000000c2ffc2723e */ /* 0x000fca00000000ff */
[----:B------:R0:W-:Y:S01]  /*6540*/  @P2 STG.E.U16 desc[UR54][R192.64+0x2], R194 ;  /* 0x000002c2c0002986 */ /* 0x0001e2000c101536 */
[----:B------:R-:W-:Y:S05]  /*6550*/  @!P4 BRA `(.L_x_39) ;  /* 0x000000000004c947 */ /* 0x000fea0003800000 */
[----:B------:R3:W5:Y:S02]  /*6560*/  LDG.E.LTC128B.U16 R216, desc[UR54][R10.64+0x10] ;  /* 0x000010360ad87981 */ /* 0x000764000c1e1520 */
.L_x_39:
[----:B------:R-:W-:Y:S05]  /*6570*/  BSYNC B1 ;  /* 0x0000000000017941 */ /* 0x000fea0003800000 */
.L_x_38:
        /* <DEDUP_REMOVED lines=10> */
.L_x_41:
[----:B------:R-:W-:Y:S05]  /*6620*/  BSYNC B1 ;  /* 0x0000000000017941 */ /* 0x000fea0003800000 */
.L_x_40:
[----:B-----5:R-:W-:Y:S01]  /*6630*/  HADD2.F32 R194, -RZ, R216.H0_H0 ;  /* 0x200000d8ffc27230 */ /* 0x020fe20000004100 */
[----:B------:R-:W-:Y:S01]  /*6640*/  ISETP.GT.AND P4, PT, R0, 0x8, P1 ;  /* 0x000000080000780c */ /* 0x000fe20000f84270 */
[----:B------:R-:W-:Y:S01]  /*6650*/  BSSY B1, `(.L_x_42) ;  /* 0x0000008000017945 */ /* 0x000fe20003800000 */
[----:B------:R-:W-:Y:S02]  /*6660*/  PRMT R196, R216, 0x7610, R196 ;  /* 0x00007610d8c47816 */ /* 0x000fe400000000c4 */
[----:B------:R-:W-:-:S04]  /*6670*/  FMUL R194, R194, R23 ;  /* 0x00000017c2c27220 */ /* 0x000fc80000400000 */
[----:B------:R-:W-:-:S05]  /*6680*/  FFMA R194, R197, R200, R194 ;  /* 0x000000c8c5c27223 */ /* 0x000fca00000000c2 */
[----:B------:R-:W-:-:S05]  /*6690*/  F2FP.F16.F32.PACK_AB R194, RZ, R194 ;  /* 0x000000c2ffc2723e */ /* 0x000fca00000000ff */
[----:B------:R0:W-:Y:S01]  /*66a0*/  @P5 STG.E.U16 desc[UR54][R12.64+0x12], R194 ;  /* 0x000012c20c005986 */ /* 0x0001e2000c101536 */
[----:B------:R-:W-:Y:S05]  /*66b0*/  @!P4 BRA `(.L_x_43) ;  /* 0x000000000004c947 */ /* 0x000fea0003800000 */
[----:B------:R0:W5:Y:S02]  /*66c0*/  LDG.E.LTC128B.U16 R196, desc[UR54][R210.64+0x10] ;  /* 0x00001036d2c47981 */ /* 0x000164000c1e1520 */
.L_x_43:
[----:B------:R-:W-:Y:S05]  /*66d0*/  BSYNC B1 ;  /* 0x0000000000017941 */ /* 0x000fea0003800000 */
.L_x_42:
[----:B0----5:R-:W-:Y:S01]  /*66e0*/  HADD2.F32 R194, -RZ, R196.H0_H0 ;  /* 0x200000c4ffc27230 */ /* 0x021fe20000004100 */
[----:B------:R-:W-:Y:S01]  /*66f0*/  ISETP.GT.AND P5, PT, R0, 0x8, P2 ;  /* 0x000000080000780c */ /* 0x000fe200017a4270 */
[----:B------:R-:W-:Y:S03]  /*6700*/  BSSY B1, `(.L_x_44) ;  /* 0x0000007000017945 */ /* 0x000fe60003800000 */
[----:B------:R-:W-:-:S04]  /*6710*/  FMUL R195, R194, R23 ;  /* 0x00000017c2c37220 */ /* 0x000fc80000400000 */
[----:B------:R-:W-:-:S05]  /*6720*/  FFMA R195, R198, R200, R195 ;  /* 0x000000c8c6c37223 */ /* 0x000fca00000000c3 */
[----:B------:R-:W-:-:S05]  /*6730*/  F2FP.F16.F32.PACK_AB R195, RZ, R195 ;  /* 0x000000c3ffc3723e */ /* 0x000fca00000000ff */
[----:B------:R0:W-:Y:S01]  /*6740*/  @P4 STG.E.U16 desc[UR54][R192.64+0x10], R195 ;  /* 0x000010c3c0004986 */ /* 0x0001e2000c101536 */
[----:B------:R-:W-:Y:S05]  /*6750*/  @!P5 BRA `(.L_x_45) ;  /* 0x000000000004d947 */ /* 0x000fea0003800000 */
[----:B------:R0:W5:Y:S02]  /*6760*/  LDG.E.LTC128B.U16 R196, desc[UR54][R210.64+0x12] ;  /* 0x00001236d2c47981 */ /* 0x000164000c1e1520 */
.L_x_45:
[----:B------:R-:W-:Y:S05]  /*6770*/  BSYNC B1 ;  /* 0x0000000000017941 */ /* 0x000fea0003800000 */
.L_x_44:
[----:B-----5:R-:W-:Y:S01]  /*6780*/  HADD2.F32 R6, -RZ, R196.H0_H0 ;  /* 0x200000c4ff067230 */ /* 0x020fe20000004100 */
[----:B------:R-:W-:Y:S01]  /*6790*/  ISETP.GT.AND P4, PT, R0, 0x80, P0 ;  /* 0x000000800000780c */ /* 0x000fe20000784270 */
[----:B------:R-:W-:Y:S02]  /*67a0*/  IMAD.MOV.U32 R216, RZ, RZ, R214 ;  /* 0x000000ffffd87224 */ /* 0x000fe400078e00d6 */
[----:B------:R-:W-:Y:S02]  /*67b0*/  IMAD R21, R21, 0x78, RZ ;  /* 0x0000007815157824 */ /* 0x000fe400078e02ff */
[----:B------:R-:W-:Y:S01]  /*67c0*/  FMUL R6, R6, R23 ;  /* 0x0000001706067220 */ /* 0x000fe20000400000 */
[----:B------:R-:W-:-:S04]  /*67d0*/  IMAD.WIDE.U32 R216, R20, 0x78, R216 ;  /* 0x0000007814d87825 */ /* 0x000fc800078e00d8 */
[----:B------:R-:W-:-:S05]  /*67e0*/  FFMA R6, R199, R200, R6 ;  /* 0x000000c8c7067223 */ /* 0x000fca0000000006 */
[----:B------:R-:W-:-:S04]  /*67f0*/  F2FP.F16.F32.PACK_AB R6, RZ, R6 ;  /* 0x00000006ff06723e */ /* 0x000fc800000000ff */
[----:B0-----:R-:W-:Y:S01]  /*6800*/  PRMT R195, R6, 0x7610, R195 ;  /* 0x0000761006c37816 */ /* 0x001fe200000000c3 */
[----:B------:R-:W-:-:S04]  /*6810*/  IMAD.IADD R6, R217, 0x1, R21 ;  /* 0x00000001d9067824 */ /* 0x000fc800078e0215 */
[----:B------:R0:W-:Y:S01]  /*6820*/  @P5 STG.E.U16 desc[UR54][R192.64+0x12], R195 ;  /* 0x000012c3c0005986 */ /* 0x0001e2000c101536 */
[----:B------:R-:W-:-:S05]  /*6830*/  IADD3 R9, P5, R8, R216, RZ ;  /* 0x000000d808097210 */ /* 0x000fca0007fbe0ff */
[----:B------:R-:W-:Y:S01]  /*6840*/  IMAD.X R198, R6, 0x1, R7, P5 ;  /* 0x0000000106c67824 */ /* 0x000fe200028e0607 */
[----:B------:R-:W-:-:S04]  /*6850*/  LEA R194, P5, R9, R14, 0x1 ;  /* 0x0000000e09c27211 */ /* 0x000fc800078a08ff */
[----:B0-----:R-:W-:Y:S02]  /*6860*/  LEA.HI.X R195, R9, R15, R198, 0x1, P5 ;  /* 0x0000000f09c37211 */ /* 0x001fe400028f0cc6 */
[----:B------:R-:W-:-:S06]  /*6870*/  PRMT R9, R196, 0x7610, R9 ;  /* 0x00007610c4097816 */ /* 0x000fcc0000000009 */
[----:B------:R0:W2:Y:S01]  /*6880*/  @P4 LDG.E.LTC128B.U16 R9, desc[UR54][R194.64] ;  /* 0x00000036c2094981 */ /* 0x0000a2000c1e1520 */
[----:B------:R-:W-:Y:S01]  /*6890*/  IMAD.WIDE.U32 R198, R20, 0x78, R212 ;  /* 0x0000007814c67825 */ /* 0x000fe200078e00d4 */
[----:B------:R-:W-:Y:S03]  /*68a0*/  BSSY B1, `(.L_x_46) ;  /* 0x0000019000017945 */ /* 0x000fe60003800000 */
[----:B------:R-:W-:Y:S02]  /*68b0*/  IMAD R205, R205, 0xf0, RZ ;  /* 0x000000f0cdcd7824 */ /* 0x000fe400078e02ff */
[----:B------:R-:W-:Y:S02]  /*68c0*/  IMAD.IADD R199, R21, 0x1, R199 ;  /* 0x0000000115c77824 */ /* 0x000fe400078e02c7 */
[----:B0-----:R-:W-:-:S04]  /*68d0*/  IMAD.WIDE.U32 R194, R204, 0xf0, R192 ;  /* 0x000000f0ccc27825 */ /* 0x001fc800078e00c0 */
[----:B------:R-:W-:-:S04]  /*68e0*/  IMAD.WIDE.U32 R214, R206, R20, R198 ;  /* 0x00000014ced67225 */ /* 0x000fc800078e00c6 */
[----:B--2---:R-:W-:-:S05]  /*68f0*/  HADD2.F32 R196, -RZ, R9.H0_H0 ;  /* 0x20000009ffc47230 */ /* 0x004fca0000004100 */
[----:B------:R-:W-:Y:S01]  /*6900*/  FMUL R197, R196, R23 ;  /* 0x00000017c4c57220 */ /* 0x000fe20000400000 */
[----:B------:R-:W-:-:S03]  /*6910*/  @P4 IMAD.MOV.U32 R196, RZ, RZ, R194 ;  /* 0x000000ffffc44224 */ /* 0x000fc600078e00c2 */
[----:B------:R-:W-:-:S05]  /*6920*/  FFMA R197, R184, R200, R197 ;  /* 0x000000c8b8c57223 */ /* 0x000fca00000000c5 */
[----:B------:R-:W-:-:S04]  /*6930*/  F2FP.F16.F32.PACK_AB R197, RZ, R197 ;  /* 0x000000c5ffc5723e */ /* 0x000fc800000000ff */
[----:B------:R-:W-:Y:S01]  /*6940*/  PRMT R184, R197, 0x7610, R184 ;  /* 0x00007610c5b87816 */ /* 0x000fe200000000b8 */
[----:B------:R-:W-:-:S05]  /*6950*/  IMAD.IADD R197, R195, 0x1, R205 ;  /* 0x00000001c3c57824 */ /* 0x000fca00078e02cd */
[----:B------:R0:W-:Y:S01]  /*6960*/  @P4 STG.E.U16 desc[UR54][R196.64], R184 ;  /* 0x000000b8c4004986 */ /* 0x0001e2000c101536 */
[----:B------:R-:W-:-:S04]  /*6970*/  IADD3 R218, P4, R208, R214, RZ ;  /* 0x000000d6d0da7210 */ /* 0x000fc80007f9e0ff */
[----:B------:R-:W-:-:S03]  /*6980*/  IADD3.X R219, R209, R4, R215, P4, !PT ;  /* 0x00000004d1db7210 */ /* 0x000fc600027fe4d7 */
[----:B------:R-:W-:-:S04]  /*6990*/  IMAD.WIDE.U32 R218, R18, R202, R218 ;  /* 0x000000ca12da7225 */ /* 0x000fc800078e00da */
[----:B------:R-:W-:Y:S01]  /*69a0*/  IMAD.IADD R21, R203, 0x1, R219 ;  /* 0x00000001cb157824 */ /* 0x000fe200078e02db */
[----:B------:R-:W-:-:S04]  /*69b0*/  LEA R214, P4, R218, R14, 0x1 ;  /* 0x0000000edad67211 */ /* 0x000fc800078808ff */
[----:B------:R-:W-:Y:S02]  /*69c0*/  LEA.HI.X R215, R218, R15, R21, 0x1, P4 ;  /* 0x0000000fdad77211 */ /* 0x000fe400020f0c15 */
[----:B------:R-:W-:-:S04]  /*69d0*/  IADD3 R8, P4, P5, R8, R216, R212 ;  /* 0x000000d808087210 */ /* 0x000fc80007d9e0d4 */
[----:B------:R-:W-:Y:S02]  /*69e0*/  IADD3.X R216, R7, R6, R213, P4, P5 ;  /* 0x0000000607d87210 */ /* 0x000fe400027ea4d5 */
[----:B------:R-:W-:Y:S02]  /*69f0*/  ISETP.GT.AND P4, PT, R0, 0x80, P3 ;  /* 0x000000800000780c */ /* 0x000fe40001f84270 */
[----:B------:R-:W-:-:S11]  /*6a00*/  IADD3 R6, P5, R212, R198, RZ ;  /* 0x000000c6d4067210 */ /* 0x000fd60007fbe0ff */
[----:B0-----:R-:W-:Y:S05]  /*6a10*/  @!P4 BRA `(.L_x_47) ;  /* 0x000000000004c947 */ /* 0x001fea0003800000 */
[----:B------:R0:W5:Y:S02]  /*6a20*/  LDG.E.LTC128B.U16 R9, desc[UR54][R214.64+0x2] ;  /* 0x00000236d6097981 */ /* 0x000164000c1e1520 */
.L_x_47:
[----:B------:R-:W-:Y:S05]  /*6a30*/  BSYNC B1 ;  /* 0x0000000000017941 */ /* 0x000fea0003800000 */
.L_x_46:
[----:B-----5:R-:W-:Y:S01]  /*6a40*/  HADD2.F32 R184, -RZ, R9.H0_H0 ;  /* 0x20000009ffb87230 */ /* 0x020fe20000004100 */
[----:B------:R-:W-:Y:S01]  /*6a50*/  ISETP.GT.AND P0, PT, R0, 0x88, P0 ;  /* 0x000000880000780c */ /* 0x000fe20000704270 */
[----:B------:R-:W-:Y:S01]  /*6a60*/  IMAD.X R7, R199, 0x1, R213, P5 ;  /* 0x00000001c7077824 */ /* 0x000fe200028e06d5 */
[----:B------:R-:W-:Y:S01]  /*6a70*/  BSSY B1, `(.L_x_48) ;  /* 0x000000f000017945 */ /* 0x000fe20003800000 */
[----:B------:R-:W-:Y:S01]  /*6a80*/  PRMT R198, R9, 0x7610, R198 ;  /* 0x0000761009c67816 */ /* 0x000fe200000000c6 */
[----:B------:R-:W-:Y:S01]  /*6a90*/  FMUL R184, R184, R23 ;  /* 0x00000017b8b87220 */ /* 0x000fe20000400000 */
[----:B------:R-:W-:-:S04]  /*6aa0*/  IMAD.WIDE.U32 R20, R206, R20, R6 ;  /* 0x00000014ce147225 */ /* 0x000fc800078e0006 */
[----:B------:R-:W-:Y:S01]  /*6ab0*/  FFMA R184, R185, R200, R184 ;  /* 0x000000c8b9b87223 */ /* 0x000fe200000000b8 */
[----:B------:R-:W-:Y:S01]  /*6ac0*/  @P4 IMAD.MOV.U32 R185, RZ, RZ, R197 ;  /* 0x000000ffffb94224 */ /* 0x000fe200078e00c5 */
[----:B------:R-:W-:-:S03]  /*6ad0*/  IADD3 R6, P5, R208, R20, RZ ;  /* 0x00000014d0067210 */ /* 0x000fc60007fbe0ff */
[----:B------:R-:W-:-:S04]  /*6ae0*/  F2FP.F16.F32.PACK_AB R184, RZ, R184 ;  /* 0x000000b8ffb8723e */ /* 0x000fc800000000ff */
[----:B------:R-:W-:Y:S01]  /*6af0*/  PRMT R7, R184, 0x7610, R7 ;  /* 0x00007610b8077816 */ /* 0x000fe20000000007 */
[----:B------:R-:W-:-:S05]  /*6b00*/  @P4 IMAD.MOV.U32 R184, RZ, RZ, R194 ;  /* 0x000000ffffb84224 */ /* 0x000fca00078e00c2 */
[----:B------:R2:W-:Y:S02]  /*6b10*/  @P4 STG.E.U16 desc[UR54][R184.64+0x2], R7 ;  /* 0x00000207b8004986 */ /* 0x0005e4000c101536 */
[----:B--2---:R-:W-:-:S04]  /*6b20*/  LEA R184, P4, R8, R14, 0x1 ;  /* 0x0000000e08b87211 */ /* 0x004fc800078808ff */
[----:B------:R-:W-:Y:S01]  /*6b30*/  LEA.HI.X R185, R8, R15, R216, 0x1, P4 ;  /* 0x0000000f08b97211 */ /* 0x000fe200020f0cd8 */
[----:B------:R-:W-:Y:S08]  /*6b40*/  @!P0 BRA `(.L_x_49) ;  /* 0x0000000000048947 */ /* 0x000ff00003800000 */
[----:B------:R2:W5:Y:S02]  /*6b50*/  LDG.E.LTC128B.U16 R198, desc[UR54][R184.64] ;  /* 0x00000036b8c67981 */ /* 0x000564000c1e1520 */
.L_x_49:
[----:B------:R-:W-:Y:S05]  /*6b60*/  BSYNC B1 ;  /* 0x0000000000017941 */ /* 0x000fea0003800000 */
.L_x_48:
[----:B-----5:R-:W-:Y:S01]  /*6b70*/  HADD2.F32 R8, -RZ, R198.H0_H0 ;  /* 0x200000c6ff087230 */ /* 0x020fe20000004100 */
[----:B------:R-:W-:Y:S01]  /*6b80*/  IADD3.X R7, R209, R4, R21, P5, !PT ;  /* 0x00000004d1077210 */ /* 0x000fe20002ffe415 */
[----:B------:R-:W-:Y:S01]  /*6b90*/  BSSY B1, `(.L_x_50) ;  /* 0x000000e000017945 */ /* 0x000fe20003800000 */
[----:B------:R-:W-:Y:S02]  /*6ba0*/  ISETP.GT.AND P3, PT, R0, 0x88, P3 ;  /* 0x000000880000780c */ /* 0x000fe40001f64270 */
[----:B------:R-:W-:Y:S01]  /*6bb0*/  FMUL R21, R8, R23 ;  /* 0x0000001708157220 */ /* 0x000fe20000400000 */
[----:B------:R-:W-:Y:S01]  /*6bc0*/  IMAD.WIDE.U32 R8, R18, R202, R6 ;  /* 0x000000ca12087225 */ /* 0x000fe200078e0006 */
[----:B------:R-:W-:-:S03]  /*6bd0*/  IADD3 R6, P4, R220, R194, RZ ;  /* 0x000000c2dc067210 */ /* 0x000fc60007f9e0ff */
[----:B------:R-:W-:Y:S01]  /*6be0*/  FFMA R21, R186, R200, R21 ;  /* 0x000000c8ba157223 */ /* 0x000fe20000000015 */
[----:B------:R-:W-:Y:S01]  /*6bf0*/  IMAD.IADD R203, R203, 0x1, R9 ;  /* 0x00000001cbcb7824 */ /* 0x000fe200078e0209 */
[C---:B------:R-:W-:Y:S01]  /*6c00*/  LEA R14, P5, R8.reuse, R14, 0x1 ;  /* 0x0000000e080e7211 */ /* 0x040fe200078a08ff */
[----:B------:R-:W-:Y:S02]  /*6c10*/  IMAD.X R7, R197, 0x1, R5, P4 ;  /* 0x00000001c5077824 */ /* 0x000fe400020e0605 */
[----:B------:R-:W-:Y:S02]  /*6c20*/  F2FP.F16.F32.PACK_AB R21, RZ, R21 ;  /* 0x00000015ff15723e */ /* 0x000fe400000000ff */
[----:B------:R-:W-:-:S03]  /*6c30*/  LEA.HI.X R15, R8, R15, R203, 0x1, P5 ;  /* 0x0000000f080f7211 */ /* 0x000fc600028f0ccb */
[----:B------:R0:W-:Y:S01]  /*6c40*/  @P0 STG.E.U16 desc[UR54][R6.64], R21 ;  /* 0x0000001506000986 */ /* 0x0001e2000c101536 */
[----:B------:R-:W-:Y:S05]  /*6c50*/  @!P3 BRA `(.L_x_51) ;  /* 0x000000000004b947 */ /* 0x000fea0003800000 */
[----:B------:R0:W5:Y:S02]  /*6c60*/  LDG.E.LTC128B.U16 R198, desc[UR54][R14.64+0x2] ;  /* 0x000002360ec67981 */ /* 0x000164000c1e1520 */
.L_x_51:
[----:B------:R-:W-:Y:S05]  /*6c70*/  BSYNC B1 ;  /* 0x0000000000017941 */ /* 0x000fea0003800000 */
.L_x_50:
[----:B-----5:R-:W-:Y:S01]  /*6c80*/  HADD2.F32 R4, -RZ, R198.H0_H0 ;  /* 0x200000c6ff047230 */ /* 0x020fe20000004100 */
        /* <DEDUP_REMOVED lines=8> */
.L_x_53:
[----:B------:R-:W-:Y:S05]  /*6d10*/  BSYNC B1 ;  /* 0x0000000000017941 */ /* 0x000fea0003800000 */
.L_x_52:
[----:B0----5:R-:W-:Y:S01]  /*6d20*/  HADD2.F32 R4, -RZ, R198.H0_H0 ;  /* 0x200000c6ff047230 */ /* 0x021fe20000004100 */
[----:B------:R-:W-:Y:S01]  /*6d30*/  ISETP.GT.AND P3, PT, R0, 0x80, P2 ;  /* 0x000000800000780c */ /* 0x000fe20001764270 */
[----:B------:R-:W-:Y:S01]  /*6d40*/  @P0 IMAD.MOV.U32 R8, RZ, RZ, R194 ;  /* 0x000000ffff080224 */ /* 0x000fe200078e00c2 */
[----:B------:R-:W-:Y:S02]  /*6d50*/  BSSY B1, `(.L_x_54) ;  /* 0x0000009000017945 */ /* 0x000fe40003800000 */
[----:B------:R-:W-:-:S04]  /*6d60*/  FMUL R9, R4, R23 ;  /* 0x0000001704097220 */ /* 0x000fc80000400000 */
[----:B------:R-:W-:-:S05]  /*6d70*/  FFMA R9, R188, R200, R9 ;  /* 0x000000c8bc097223 */ /* 0x000fca0000000009 */
[----:B------:R-:W-:-:S04]  /*6d80*/  F2FP.F16.F32.PACK_AB R9, RZ, R9 ;  /* 0x00000009ff09723e */ /* 0x000fc800000000ff */
[----:B------:R-:W-:Y:S01]  /*6d90*/  PRMT R4, R9, 0x7610, R4 ;  /* 0x0000761009047816 */ /* 0x000fe20000000004 */
[----:B------:R-:W-:-:S05]  /*6da0*/  @P0 IMAD.MOV.U32 R9, RZ, RZ, R197 ;  /* 0x000000ffff090224 */ /* 0x000fca00078e00c5 */
[----:B------:R0:W-:Y:S01]  /*6db0*/  @P0 STG.E.U16 desc[UR54][R8.64+0x10], R4 ;  /* 0x0000100408000986 */ /* 0x0001e2000c101536 */
[----:B------:R-:W-:Y:S05]  /*6dc0*/  @!P3 BRA `(.L_x_55) ;  /* 0x000000000004b947 */ /* 0x000fea0003800000 */
[----:B------:R0:W5:Y:S02]  /*6dd0*/  LDG.E.LTC128B.U16 R198, desc[UR54][R214.64+0x12] ;  /* 0x00001236d6c67981 */ /* 0x000164000c1e1520 */
.L_x_55:
[----:B------:R-:W-:Y:S05]  /*6de0*/  BSYNC B1 ;  /* 0x0000000000017941 */ /* 0x000fea0003800000 */
.L_x_54:
[----:B0----5:R-:W-:Y:S01]  /*6df0*/  HADD2.F32 R4, -RZ, R198.H0_H0 ;  /* 0x200000c6ff047230 */ /* 0x021fe20000004100 */
[----:B------:R-:W-:Y:S01]  /*6e00*/  ISETP.GT.AND P1, PT, R0, 0x88, P1 ;  /* 0x000000880000780c */ /* 0x000fe20000f24270 */
[----:B------:R-:W-:Y:S01]  /*6e10*/  @P3 IMAD.MOV.U32 R195, RZ, RZ, R197 ;  /* 0x000000ffffc33224 */ /* 0x000fe200078e00c5 */
[----:B------:R-:W-:Y:S02]  /*6e20*/  BSSY B1, `(.L_x_56) ;  /* 0x0000007000017945 */ /* 0x000fe40003800000 */
[----:B------:R-:W-:-:S04]  /*6e30*/  FMUL R4, R4, R23 ;  /* 0x0000001704047220 */ /* 0x000fc80000400000 */
[----:B------:R-:W-:-:S05]  /*6e40*/  FFMA R4, R189, R200, R4 ;  /* 0x000000c8bd047223 */ /* 0x000fca0000000004 */
[----:B------:R-:W-:-:S05]  /*6e50*/  F2FP.F16.F32.PACK_AB R4, RZ, R4 ;  /* 0x00000004ff04723e */ /* 0x000fca00000000ff */
[----:B------:R0:W-:Y:S01]  /*6e60*/  @P3 STG.E.U16 desc[UR54][R194.64+0x12], R4 ;  /* 0x00001204c2003986 */ /* 0x0001e2000c101536 */
[----:B------:R-:W-:Y:S05]  /*6e70*/  @!P1 BRA `(.L_x_57) ;  /* 0x0000000000049947 */ /* 0x000fea0003800000 */
[----:B------:R0:W5:Y:S02]  /*6e80*/  LDG.E.LTC128B.U16 R198, desc[UR54][R14.64+0x10] ;  /* 0x000010360ec67981 */ /* 0x000164000c1e1520 */
.L_x_57:
[----:B------:R-:W-:Y:S05]  /*6e90*/  BSYNC B1 ;  /* 0x0000000000017941 */ /* 0x000fea0003800000 */
.L_x_56:
        /* <DEDUP_REMOVED lines=9> */
.L_x_59:
[----:B------:R-:W-:Y:S05]  /*6f30*/  BSYNC B1 ;  /* 0x0000000000017941 */ /* 0x000fea0003800000 */
.L_x_58:
[----:B-----5:R-:W-:Y:S01]  /*6f40*/  HADD2.F32 R4, -RZ, R198.H0_H0 ;  /* 0x200000c6ff047230 */ /* 0x020fe20000004100 */
        /* <DEDUP_REMOVED lines=9> */
.L_x_61:
[----:B------:R-:W-:Y:S05]  /*6fe0*/  BSYNC B1 ;  /* 0x0000000000017941 */ /* 0x000fea0003800000 */
.L_x_60:
        /* <DEDUP_REMOVED lines=10> */
.L_x_63:
[----:B------:R-:W-:Y:S05]  /*7090*/  BSYNC B1 ;  /* 0x0000000000017941 */ /* 0x000fea0003800000 */
.L_x_62:
        /* <DEDUP_REMOVED lines=9> */
.L_x_65:
[----:B------:R-:W-:Y:S05]  /*7130*/  BSYNC B1 ;  /* 0x0000000000017941 */ /* 0x000fea0003800000 */
.L_x_64:
        /* <DEDUP_REMOVED lines=9> */
.L_x_67:
[----:B------:R-:W-:Y:S05]  /*71d0*/  BSYNC B1 ;  /* 0x0000000000017941 */ /* 0x000fea0003800000 */
.L_x_66:
        /* <DEDUP_REMOVED lines=10> */
.L_x_69:
[----:B------:R-:W-:Y:S05]  /*7280*/  BSYNC B1 ;  /* 0x0000000000017941 */ /* 0x000fea0003800000 */
.L_x_68:
        /* <DEDUP_REMOVED lines=10> */
.L_x_71:
[----:B------:R-:W-:Y:S05]  /*7330*/  BSYNC B1 ;  /* 0x0000000000017941 */ /* 0x000fea0003800000 */
.L_x_70:
        /* <DEDUP_REMOVED lines=9> */
.L_x_73:
[----:B------:R-:W-:Y:S05]  /*73d0*/  BSYNC B1 ;  /* 0x0000000000017941 */ /* 0x000fea0003800000 */
.L_x_72:
        /* <DEDUP_REMOVED lines=9> */
.L_x_75:
[----:B------:R-:W-:Y:S05]  /*7470*/  BSYNC B1 ;  /* 0x0000000000017941 */ /* 0x000fea0003800000 */
.L_x_74:
        /* <DEDUP_REMOVED lines=9> */
.L_x_77:
[----:B------:R-:W-:Y:S05]  /*7510*/  BSYNC B1 ;  /* 0x0000000000017941 */ /* 0x000fea0003800000 */
.L_x_76:
[----:B0----5:R-:W-:Y:S01]  /*7520*/  HADD2.F32 R4, -RZ, R198.H0_H0 ;  /* 0x200000c6ff047230 */ /* 0x021fe20000004100 */
[----:B------:R-:W-:Y:S01]  /*7530*/  ISETP.GT.AND P4, PT, R0, 0x80, P2 ;  /* 0x000000800000780c */ /* 0x000fe20001784270 */
[----:B------:R-:W-:Y:S01]  /*7540*/  IMAD.WIDE.U32 R8, R204, 0xf0, R192 ;  /* 0x000000f0cc087825 */ /* 0x000fe200078e00c0 */
[----:B------:R-:W-:Y:S03]  /*7550*/  BSSY B1, `(.L_x_78) ;  /* 0x0000009000017945 */ /* 0x000fe60003800000 */
[----:B------:R-:W-:Y:S01]  /*7560*/  FMUL R7, R4, R23 ;  /* 0x0000001704077220 */ /* 0x000fe20000400000 */
[----:B------:R-:W-:-:S03]  /*7570*/  IMAD.MOV.U32 R6, RZ, RZ, R8 ;  /* 0x000000ffff067224 */ /* 0x000fc600078e0008 */
[----:B------:R-:W-:-:S05]  /*7580*/  FFMA R7, R168, R200, R7 ;  /* 0x000000c8a8077223 */ /* 0x000fca0000000007 */
[----:B------:R-:W-:Y:S01]  /*7590*/  F2FP.F16.F32.PACK_AB R4, RZ, R7 ;  /* 0x00000007ff04723e */ /* 0x000fe200000000ff */
[----:B------:R-:W-:-:S05]  /*75a0*/  IMAD.IADD R7, R205, 0x1, R9 ;  /* 0x00000001cd077824 */ /* 0x000fca00078e0209 */
[----:B------:R0:W-:Y:S01]  /*75b0*/  @P5 STG.E.U16 desc[UR54][R6.64+0x20], R4 ;  /* 0x0000200406005986 */ /* 0x0001e2000c101536 */
[----:B------:R-:W-:Y:S05]  /*75c0*/  @!P4 BRA `(.L_x_79) ;  /* 0x000000000004c947 */ /* 0x000fea0003800000 */
[----:B------:R0:W5:Y:S02]  /*75d0*/  LDG.E.LTC128B.U16 R198, desc[UR54][R214.64+0x22] ;  /* 0x00002236d6c67981 */ /* 0x000164000c1e1520 */
.L_x_79:
[----:B------:R-:W-:Y:S05]  /*75e0*/  BSYNC B1 ;  /* 0x0000000000017941 */ /* 0x000fea0003800000 */
.L_x_78:
        /* <DEDUP_REMOVED lines=9> */
.L_x_81:
[----:B------:R-:W-:Y:S05]  /*7680*/  BSYNC B1 ;  /* 0x0000000000017941 */ /* 0x000fea0003800000 */
.L_x_80:
[----:B0----5:R-:W-:Y:S01]  /*7690*/  HADD2.F32 R4, -RZ, R198.H0_H0 ;  /* 0x200000c6ff047230 */ /* 0x021fe20000004100 */
[----:B------:R-:W-:Y:S01]  /*76a0*/  ISETP.GT.AND P2, PT, R0, 0x88, P2 ;  /* 0x000000880000780c */ /* 0x000fe20001744270 */
[----:B------:R-:W-:Y:S03]  /*76b0*/  BSSY B1, `(.L_x_82) ;  /* 0x0000009000017945 */ /* 0x000fe60003800000 */
[----:B------:R-:W-:Y:S01]  /*76c0*/  FMUL R9, R4, R23 ;  /* 0x0000001704097220 */ /* 0x000fe20000400000 */
[----:B------:R-:W-:-:S03]  /*76d0*/  IADD3 R4, P4, R220, R8, RZ ;  /* 0x00000008dc047210 */ /* 0x000fc60007f9e0ff */
[----:B------:R-:W-:Y:S02]  /*76e0*/  FFMA R9, R170, R200, R9 ;  /* 0x000000c8aa097223 */ /* 0x000fe40000000009 */
[----:B------:R-:W-:-:S03]  /*76f0*/  IMAD.X R5, R5, 0x1, R7, P4 ;  /* 0x0000000105057824 */ /* 0x000fc600020e0607 */
[----:B------:R-:W-:-:S05]  /*7700*/  F2FP.F16.F32.PACK_AB R9, RZ, R9 ;  /* 0x00000009ff09723e */ /* 0x000fca00000000ff */
[----:B------:R0:W-:Y:S01]  /*7710*/  @P3 STG.E.U16 desc[UR54][R4.64+0x20], R9 ;  /* 0x0000200904003986 */ /* 0x0001e2000c101536 */
[----:B------:R-:W-:Y:S05]  /*7720*/  @!P2 BRA `(.L_x_83) ;  /* 0x000000000004a947 */ /* 0x000fea0003800000 */
[----:B------:R0:W5:Y:S02]  /*7730*/  LDG.E.LTC128B.U16 R198, desc[UR54][R14.64+0x22] ;  /* 0x000022360ec67981 */ /* 0x000164000c1e1520 */
.L_x_83:
[----:B------:R-:W-:Y:S05]  /*7740*/  BSYNC B1 ;  /* 0x0000000000017941 */ /* 0x000fea0003800000 */
.L_x_82:
        /* <DEDUP_REMOVED lines=9> */
.L_x_85:
[----:B------:R-:W-:Y:S05]  /*77e0*/  BSYNC B1 ;  /* 0x0000000000017941 */ /* 0x000fea0003800000 */
.L_x_84:
        /* <DEDUP_REMOVED lines=9> */
.L_x_87:
[----:B------:R-:W-:Y:S05]  /*7880*/  BSYNC B1 ;  /* 0x0000000000017941 */ /* 0x000fea0003800000 */
.L_x_86:
        /* <DEDUP_REMOVED lines=9> */
.L_x_89:
[----:B------:R-:W-:Y:S05]  /*7920*/  BSYNC B1 ;  /* 0x0000000000017941 */ /* 0x000fea0003800000 */
.L_x_88:
        /* <DEDUP_REMOVED lines=9> */
.L_x_91:
[----:B------:R-:W-:Y:S05]  /*79c0*/  BSYNC B1 ;  /* 0x0000000000017941 */ /* 0x000fea0003800000 */
.L_x_90:
        /* <DEDUP_REMOVED lines=10> */
.L_x_93:
[----:B------:R-:W-:Y:S05]  /*7a70*/  BSYNC B1 ;  /* 0x0000000000017941 */ /* 0x000fea0003800000 */
.L_x_92:
        /* <DEDUP_REMOVED lines=10> */
.L_x_95:
[----:B------:R-:W-:Y:S05]  /*7b20*/  BSYNC B1 ;  /* 0x0000000000017941 */ /* 0x000fea0003800000 */
.L_x_94:
        /* <DEDUP_REMOVED lines=9> */
.L_x_97:
[----:B------:R-:W-:Y:S05]  /*7bc0*/  BSYNC B1 ;  /* 0x0000000000017941 */ /* 0x000fea0003800000 */
.L_x_96:
        /* <DEDUP_REMOVED lines=9> */
.L_x_99:
[----:B------:R-:W-:Y:S05]  /*7c60*/  BSYNC B1 ;  /* 0x0000000000017941 */ /* 0x000fea0003800000 */
.L_x_98:
        /* <DEDUP_REMOVED lines=10> */
.L_x_101:
[----:B------:R-:W-:Y:S05]  /*7d10*/  BSYNC B1 ;  /* 0x0000000000017941 */ /* 0x000fea0003800000 */
.L_x_100:
        /* <DEDUP_REMOVED lines=10> */
.L_x_103:
[----:B------:R-:W-:Y:S05]  /*7dc0*/  BSYNC B1 ;  /* 0x0000000000017941 */ /* 0x000fea0003800000 */
.L_x_102:
        /* <DEDUP_REMOVED lines=9> */
.L_x_105:
[----:B------:R-:W-:Y:S05]  /*7e60*/  BSYNC B1 ;  /* 0x0000000000017941 */ /* 0x000fea0003800000 */
.L_x_104:
        /* <DEDUP_REMOVED lines=9> */
.L_x_107:
[----:B------:R-:W-:Y:S05]  /*7f00*/  BSYNC B1 ;  /* 0x0000000000017941 */ /* 0x000fea0003800000 */
.L_x_106:
        /* <DEDUP_REMOVED lines=9> */
.L_x_109:
[----:B------:R-:W-:Y:S05]  /*7fa0*/  BSYNC B1 ;  /* 0x0000000000017941 */ /* 0x000fea0003800000 */
.L_x_108:
        /* <DEDUP_REMOVED lines=9> */
.L_x_111:
[----:B------:R-:W-:Y:S05]  /*8040*/  BSYNC B1 ;  /* 0x0000000000017941 */ /* 0x000fea0003800000 */
.L_x_110:
        /* <DEDUP_REMOVED lines=9> */
.L_x_113:
[----:B------:R-:W-:Y:S05]  /*80e0*/  BSYNC B1 ;  /* 0x0000000000017941 */ /* 0x000fea0003800000 */
.L_x_112:
        /* <DEDUP_REMOVED lines=9> */
.L_x_115:
[----:B------:R-:W-:Y:S05]  /*8180*/  BSYNC B1 ;  /* 0x0000000000017941 */ /* 0x000fea0003800000 */
.L_x_114:
        /* <DEDUP_REMOVED lines=9> */
.L_x_117:
[----:B------:R-:W-:Y:S05]  /*8220*/  BSYNC B1 ;  /* 0x0000000000017941 */ /* 0x000fea0003800000 */
.L_x_116:
        /* <DEDUP_REMOVED lines=9> */
.L_x_119:
[----:B------:R-:W-:Y:S05]  /*82c0*/  BSYNC B1 ;  /* 0x0000000000017941 */ /* 0x000fea0003800000 */
.L_x_118:
        /* <DEDUP_REMOVED lines=9> */
.L_x_121:
[----:B------:R-:W-:Y:S05]  /*8360*/  BSYNC B1 ;  /* 0x0000000000017941 */ /* 0x000fea0003800000 */
.L_x_120:
        /* <DEDUP_REMOVED lines=9> */
.L_x_123:
[----:B------:R-:W-:Y:S05]  /*8400*/  BSYNC B1 ;  /* 0x0000000000017941 */ /* 0x000fea0003800000 */
.L_x_122:
        /* <DEDUP_REMOVED lines=10> */
.L_x_125:
[----:B------:R-:W-:Y:S05]  /*84b0*/  BSYNC B1 ;  /* 0x0000000000017941 */ /* 0x000fea0003800000 */
.L_x_124:
        /* <DEDUP_REMOVED lines=10> */
.L_x_127:
[----:B------:R-:W-:Y:S05]  /*8560*/  BSYNC B1 ;  /* 0x0000000000017941 */ /* 0x000fea0003800000 */
.L_x_126:
        /* <DEDUP_REMOVED lines=9> */
.L_x_129:
[----:B------:R-:W-:Y:S05]  /*8600*/  BSYNC B1 ;  /* 0x0000000000017941 */ /* 0x000fea0003800000 */
.L_x_128:
        /* <DEDUP_REMOVED lines=9> */
.L_x_131:
[----:B------:R-:W-:Y:S05]  /*86a0*/  BSYNC B1 ;  /* 0x0000000000017941 */ /* 0x000fea0003800000 */
.L_x_130:
        /* <DEDUP_REMOVED lines=10> */
.L_x_133:
[----:B------:R-:W-:Y:S05]  /*8750*/  BSYNC B1 ;  /* 0x0000000000017941 */ /* 0x000fea0003800000 */
.L_x_132:
        /* <DEDUP_REMOVED lines=10> */
.L_x_135:
[----:B------:R-:W-:Y:S05]  /*8800*/  BSYNC B1 ;  /* 0x0000000000017941 */ /* 0x000fea0003800000 */
.L_x_134:
        /* <DEDUP_REMOVED lines=9> */
.L_x_137:
[----:B------:R-:W-:Y:S05]  /*88a0*/  BSYNC B1 ;  /* 0x0000000000017941 */ /* 0x000fea0003800000 */
.L_x_136:
        /* <DEDUP_REMOVED lines=9> */
.L_x_139:
[----:B------:R-:W-:Y:S05]  /*8940*/  BSYNC B1 ;  /* 0x0000000000017941 */ /* 0x000fea0003800000 */
.L_x_138:
        /* <DEDUP_REMOVED lines=9> */
.L_x_141:
[----:B------:R-:W-:Y:S05]  /*89e0*/  BSYNC B1 ;  /* 0x0000000000017941 */ /* 0x000fea0003800000 */
.L_x_140:
        /* <DEDUP_REMOVED lines=9> */
.L_x_143:
[----:B------:R-:W-:Y:S05]  /*8a80*/  BSYNC B1 ;  /* 0x0000000000017941 */ /* 0x000fea0003800000 */
.L_x_142:
        /* <DEDUP_REMOVED lines=9> */
.L_x_145:
[----:B------:R-:W-:Y:S05]  /*8b20*/  BSYNC B1 ;  /* 0x0000000000017941 */ /* 0x000fea0003800000 */
.L_x_144:
        /* <DEDUP_REMOVED lines=9> */
.L_x_147:
[----:B------:R-:W-:Y:S05]  /*8bc0*/  BSYNC B1 ;  /* 0x0000000000017941 */ /* 0x000fea0003800000 */
.L_x_146:
        /* <DEDUP_REMOVED lines=9> */
.L_x_149:
[----:B------:R-:W-:Y:S05]  /*8c60*/  BSYNC B1 ;  /* 0x0000000000017941 */ /* 0x000fea0003800000 */
.L_x_148:
        /* <DEDUP_REMOVED lines=9> */
.L_x_151:
[----:B------:R-:W-:Y:S05]  /*8d00*/  BSYNC B1 ;  /* 0x0000000000017941 */ /* 0x000fea0003800000 */
.L_x_150:
        /* <DEDUP_REMOVED lines=9> */
.L_x_153:
[----:B------:R-:W-:Y:S05]  /*8da0*/  BSYNC B1 ;  /* 0x0000000000017941 */ /* 0x000fea0003800000 */
.L_x_152:
        /* <DEDUP_REMOVED lines=9> */
.L_x_155:
[----:B------:R-:W-:Y:S05]  /*8e40*/  BSYNC B1 ;  /* 0x0000000000017941 */ /* 0x000fea0003800000 */
.L_x_154:
        /* <DEDUP_REMOVED lines=10> */
.L_x_157:
[----:B------:R-:W-:Y:S05]  /*8ef0*/  BSYNC B1 ;  /* 0x0000000000017941 */ /* 0x000fea0003800000 */
.L_x_156:
        /* <DEDUP_REMOVED lines=10> */
.L_x_159:
[----:B------:R-:W-:Y:S05]  /*8fa0*/  BSYNC B1 ;  /* 0x0000000000017941 */ /* 0x000fea0003800000 */
.L_x_158:
        /* <DEDUP_REMOVED lines=9> */
.L_x_161:
[----:B------:R-:W-:Y:S05]  /*9040*/  BSYNC B1 ;  /* 0x0000000000017941 */ /* 0x000fea0003800000 */
.L_x_160:
        /* <DEDUP_REMOVED lines=9> */
.L_x_163:
[----:B------:R-:W-:Y:S05]  /*90e0*/  BSYNC B1 ;  /* 0x0000000000017941 */ /* 0x000fea0003800000 */
.L_x_162:
        /* <DEDUP_REMOVED lines=10> */
.L_x_165:
[----:B------:R-:W-:Y:S05]  /*9190*/  BSYNC B1 ;  /* 0x0000000000017941 */ /* 0x000fea0003800000 */
.L_x_164:
        /* <DEDUP_REMOVED lines=10> */
.L_x_167:
[----:B------:R-:W-:Y:S05]  /*9240*/  BSYNC B1 ;  /* 0x0000000000017941 */ /* 0x000fea0003800000 */
.L_x_166:
        /* <DEDUP_REMOVED lines=9> */
.L_x_169:
[----:B------:R-:W-:Y:S05]  /*92e0*/  BSYNC B1 ;  /* 0x0000000000017941 */ /* 0x000fea0003800000 */
.L_x_168:
        /* <DEDUP_REMOVED lines=9> */
.L_x_171:
[----:B------:R-:W-:Y:S05]  /*9380*/  BSYNC B1 ;  /* 0x0000000000017941 */ /* 0x000fea0003800000 */
.L_x_170:
        /* <DEDUP_REMOVED lines=9> */
.L_x_173:
[----:B------:R-:W-:Y:S05]  /*9420*/  BSYNC B1 ;  /* 0x0000000000017941 */ /* 0x000fea0003800000 */
.L_x_172:
        /* <DEDUP_REMOVED lines=9> */
.L_x_175:
[----:B------:R-:W-:Y:S05]  /*94c0*/  BSYNC B1 ;  /* 0x0000000000017941 */ /* 0x000fea0003800000 */
.L_x_174:
        /* <DEDUP_REMOVED lines=9> */
.L_x_177:
[----:B------:R-:W-:Y:S05]  /*9560*/  BSYNC B1 ;  /* 0x0000000000017941 */ /* 0x000fea0003800000 */
.L_x_176:
        /* <DEDUP_REMOVED lines=9> */
.L_x_179:
[----:B------:R-:W-:Y:S05]  /*9600*/  BSYNC B1 ;  /* 0x0000000000017941 */ /* 0x000fea0003800000 */
.L_x_178:
        /* <DEDUP_REMOVED lines=9> */
.L_x_181:
[----:B------:R-:W-:Y:S05]  /*96a0*/  BSYNC B1 ;  /* 0x0000000000017941 */ /* 0x000fea0003800000 */
.L_x_180:
        /* <DEDUP_REMOVED lines=9> */
.L_x_183:
[----:B------:R-:W-:Y:S05]  /*9740*/  BSYNC B1 ;  /* 0x0000000000017941 */ /* 0x000fea0003800000 */
.L_x_182:
        /* <DEDUP_REMOVED lines=9> */
.L_x_185:
[----:B------:R-:W-:Y:S05]  /*97e0*/  BSYNC B1 ;  /* 0x0000000000017941 */ /* 0x000fea0003800000 */
.L_x_184:
        /* <DEDUP_REMOVED lines=9> */
.L_x_187:
[----:B------:R-:W-:Y:S05]  /*9880*/  BSYNC B1 ;  /* 0x0000000000017941 */ /* 0x000fea0003800000 */
.L_x_186:
        /* <DEDUP_REMOVED lines=10> */
.L_x_189:
[----:B------:R-:W-:Y:S05]  /*9930*/  BSYNC B1 ;  /* 0x0000000000017941 */ /* 0x000fea0003800000 */
.L_x_188:
        /* <DEDUP_REMOVED lines=10> */
.L_x_191:
[----:B------:R-:W-:Y:S05]  /*99e0*/  BSYNC B1 ;  /* 0x0000000000017941 */ /* 0x000fea0003800000 */
.L_x_190:
        /* <DEDUP_REMOVED lines=9> */
.L_x_193:
[----:B------:R-:W-:Y:S05]  /*9a80*/  BSYNC B1 ;  /* 0x0000000000017941 */ /* 0x000fea0003800000 */
.L_x_192:
        /* <DEDUP_REMOVED lines=9> */
.L_x_195:
[----:B------:R-:W-:Y:S05]  /*9b20*/  BSYNC B1 ;  /* 0x0000000000017941 */ /* 0x000fea0003800000 */
.L_x_194:
        /* <DEDUP_REMOVED lines=10> */
.L_x_197:
[----:B------:R-:W-:Y:S05]  /*9bd0*/  BSYNC B1 ;  /* 0x0000000000017941 */ /* 0x000fea0003800000 */
.L_x_196:
        /* <DEDUP_REMOVED lines=10> */
.L_x_199:
[----:B------:R-:W-:Y:S05]  /*9c80*/  BSYNC B1 ;  /* 0x0000000000017941 */ /* 0x000fea0003800000 */
.L_x_198:
        /* <DEDUP_REMOVED lines=9> */
.L_x_201:
[----:B------:R-:W-:Y:S05]  /*9d20*/  BSYNC B1 ;  /* 0x0000000000017941 */ /* 0x000fea0003800000 */
.L_x_200:
        /* <DEDUP_REMOVED lines=9> */
.L_x_203:
[----:B------:R-:W-:Y:S05]  /*9dc0*/  BSYNC B1 ;  /* 0x0000000000017941 */ /* 0x000fea0003800000 */
.L_x_202:
        /* <DEDUP_REMOVED lines=9> */
.L_x_205:
[----:B------:R-:W-:Y:S05]  /*9e60*/  BSYNC B1 ;  /* 0x0000000000017941 */ /* 0x000fea0003800000 */
.L_x_204:
        /* <DEDUP_REMOVED lines=9> */
.L_x_207:
[----:B------:R-:W-:Y:S05]  /*9f00*/  BSYNC B1 ;  /* 0x0000000000017941 */ /* 0x000fea0003800000 */
.L_x_206:
        /* <DEDUP_REMOVED lines=9> */
.L_x_209:
[----:B------:R-:W-:Y:S05]  /*9fa0*/  BSYNC B1 ;  /* 0x0000000000017941 */ /* 0x000fea0003800000 */
.L_x_208:
        /* <DEDUP_REMOVED lines=9> */
.L_x_211:
[----:B------:R-:W-:Y:S05]  /*a040*/  BSYNC B1 ;  /* 0x0000000000017941 */ /* 0x000fea0003800000 */
.L_x_210:
        /* <DEDUP_REMOVED lines=9> */
.L_x_213:
[----:B------:R-:W-:Y:S05]  /*a0e0*/  BSYNC B1 ;  /* 0x0000000000017941 */ /* 0x000fea0003800000 */
.L_x_212:
        /* <DEDUP_REMOVED lines=9> */
.L_x_215:
[----:B------:R-:W-:Y:S05]  /*a180*/  BSYNC B1 ;  /* 0x0000000000017941 */ /* 0x000fea0003800000 */
.L_x_214:
        /* <DEDUP_REMOVED lines=9> */
.L_x_217:
[----:B------:R-:W-:Y:S05]  /*a220*/  BSYNC B1 ;  /* 0x0000000000017941 */ /* 0x000fea0003800000 */
.L_x_216:
        /* <DEDUP_REMOVED lines=9> */
.L_x_219:
[----:B------:R-:W-:Y:S05]  /*a2c0*/  BSYNC B1 ;  /* 0x0000000000017941 */ /* 0x000fea0003800000 */
.L_x_218:
        /* <DEDUP_REMOVED lines=10> */
.L_x_221:
[----:B------:R-:W-:Y:S05]  /*a370*/  BSYNC B1 ;  /* 0x0000000000017941 */ /* 0x000fea0003800000 */
.L_x_220:
        /* <DEDUP_REMOVED lines=10> */
.L_x_223:
[----:B------:R-:W-:Y:S05]  /*a420*/  BSYNC B1 ;  /* 0x0000000000017941 */ /* 0x000fea0003800000 */
.L_x_222:
        /* <DEDUP_REMOVED lines=9> */
.L_x_225:
[----:B------:R-:W-:Y:S05]  /*a4c0*/  BSYNC B1 ;  /* 0x0000000000017941 */ /* 0x000fea0003800000 */
.L_x_224:
        /* <DEDUP_REMOVED lines=9> */
.L_x_227:
[----:B------:R-:W-:Y:S05]  /*a560*/  BSYNC B1 ;  /* 0x0000000000017941 */ /* 0x000fea0003800000 */
.L_x_226:
        /* <DEDUP_REMOVED lines=10> */
.L_x_229:
[----:B------:R-:W-:Y:S05]  /*a610*/  BSYNC B1 ;  /* 0x0000000000017941 */ /* 0x000fea0003800000 */
.L_x_228:
        /* <DEDUP_REMOVED lines=10> */
.L_x_231:
[----:B------:R-:W-:Y:S05]  /*a6c0*/  BSYNC B1 ;  /* 0x0000000000017941 */ /* 0x000fea0003800000 */
.L_x_230:
        /* <DEDUP_REMOVED lines=9> */
.L_x_233:
[----:B------:R-:W-:Y:S05]  /*a760*/  BSYNC B1 ;  /* 0x0000000000017941 */ /* 0x000fea0003800000 */
.L_x_232:
        /* <DEDUP_REMOVED lines=9> */
.L_x_235:
[----:B------:R-:W-:Y:S05]  /*a800*/  BSYNC B1 ;  /* 0x0000000000017941 */ /* 0x000fea0003800000 */
.L_x_234:
        /* <DEDUP_REMOVED lines=9> */
.L_x_237:
[----:B------:R-:W-:Y:S05]  /*a8a0*/  BSYNC B1 ;  /* 0x0000000000017941 */ /* 0x000fea0003800000 */
.L_x_236:
        /* <DEDUP_REMOVED lines=9> */
.L_x_239:
[----:B------:R-:W-:Y:S05]  /*a940*/  BSYNC B1 ;  /* 0x0000000000017941 */ /* 0x000fea0003800000 */
.L_x_238:
        /* <DEDUP_REMOVED lines=9> */
.L_x_241:
[----:B------:R-:W-:Y:S05]  /*a9e0*/  BSYNC B1 ;  /* 0x0000000000017941 */ /* 0x000fea0003800000 */
.L_x_240:
        /* <DEDUP_REMOVED lines=9> */
.L_x_243:
[----:B------:R-:W-:Y:S05]  /*aa80*/  BSYNC B1 ;  /* 0x0000000000017941 */ /* 0x000fea0003800000 */
.L_x_242:
        /* <DEDUP_REMOVED lines=9> */
.L_x_245:
[----:B------:R-:W-:Y:S05]  /*ab20*/  BSYNC B1 ;  /* 0x0000000000017941 */ /* 0x000fea0003800000 */
.L_x_244:
        /* <DEDUP_REMOVED lines=9> */
.L_x_247:
[----:B------:R-:W-:Y:S05]  /*abc0*/  BSYNC B1 ;  /* 0x0000000000017941 */ /* 0x000fea0003800000 */
.L_x_246:
        /* <DEDUP_REMOVED lines=9> */
.L_x_249:
[----:B------:R-:W-:Y:S05]  /*ac60*/  BSYNC B1 ;  /* 0x0000000000017941 */ /* 0x000fea0003800000 */
.L_x_248:
        /* <DEDUP_REMOVED lines=9> */
.L_x_251:
[----:B------:R-:W-:Y:S05]  /*ad00*/  BSYNC B1 ;  /* 0x0000000000017941 */ /* 0x000fea0003800000 */
.L_x_250:
        /* <DEDUP_REMOVED lines=10> */
.L_x_253:
[----:B------:R-:W-:Y:S05]  /*adb0*/  BSYNC B1 ;  /* 0x0000000000017941 */ /* 0x000fea0003800000 */
.L_x_252:
        /* <DEDUP_REMOVED lines=10> */
.L_x_255:
[----:B------:R-:W-:Y:S05]  /*ae60*/  BSYNC B1 ;  /* 0x0000000000017941 */ /* 0x000fea0003800000 */
.L_x_254:
        /* <DEDUP_REMOVED lines=9> */
.L_x_257:
[----:B------:R-:W-:Y:S05]  /*af00*/  BSYNC B1 ;  /* 0x0000000000017941 */ /* 0x000fea0003800000 */
.L_x_256:
        /* <DEDUP_REMOVED lines=9> */
.L_x_259:
[----:B------:R-:W-:Y:S05]  /*afa0*/  BSYNC B1 ;  /* 0x0000000000017941 */ /* 0x000fea0003800000 */
.L_x_258:
        /* <DEDUP_REMOVED lines=10> */
.L_x_261:
[----:B------:R-:W-:Y:S05]  /*b050*/  BSYNC B1 ;  /* 0x0000000000017941 */ /* 0x000fea0003800000 */
.L_x_260:
        /* <DEDUP_REMOVED lines=10> */
.L_x_263:
[----:B------:R-:W-:Y:S05]  /*b100*/  BSYNC B1 ;  /* 0x0000000000017941 */ /* 0x000fea0003800000 */
.L_x_262:
        /* <DEDUP_REMOVED lines=9> */
.L_x_265:
[----:B------:R-:W-:Y:S05]  /*b1a0*/  BSYNC B1 ;  /* 0x0000000000017941 */ /* 0x000fea0003800000 */
.L_x_264:
        /* <DEDUP_REMOVED lines=9> */
.L_x_267:
[----:B------:R-:W-:Y:S05]  /*b240*/  BSYNC B1 ;  /* 0x0000000000017941 */ /* 0x000fea0003800000 */
.L_x_266:
        /* <DEDUP_REMOVED lines=9> */
.L_x_269:
[----:B------:R-:W-:Y:S05]  /*b2e0*/  BSYNC B1 ;  /* 0x0000000000017941 */ /* 0x000fea0003800000 */
.L_x_268:
        /* <DEDUP_REMOVED lines=9> */
.L_x_271:
[----:B------:R-:W-:Y:S05]  /*b380*/  BSYNC B1 ;  /* 0x0000000000017941 */ /* 0x000fea0003800000 */
.L_x_270:
        /* <DEDUP_REMOVED lines=9> */
.L_x_273:
[----:B------:R-:W-:Y:S05]  /*b420*/  BSYNC B1 ;  /* 0x0000000000017941 */ /* 0x000fea0003800000 */
.L_x_272:
        /* <DEDUP_REMOVED lines=9> */
.L_x_275:
[----:B------:R-:W-:Y:S05]  /*b4c0*/  BSYNC B1 ;  /* 0x0000000000017941 */ /* 0x000fea0003800000 */
.L_x_274:
        /* <DEDUP_REMOVED lines=9> */
.L_x_277:
[----:B------:R-:W-:Y:S05]  /*b560*/  BSYNC B1 ;  /* 0x0000000000017941 */ /* 0x000fea0003800000 */
.L_x_276:
        /* <DEDUP_REMOVED lines=9> */
.L_x_279:
[----:B------:R-:W-:Y:S05]  /*b600*/  BSYNC B1 ;  /* 0x0000000000017941 */ /* 0x000fea0003800000 */
.L_x_278:
        /* <DEDUP_REMOVED lines=9> */
.L_x_281:
[----:B------:R-:W-:Y:S05]  /*b6a0*/  BSYNC B1 ;  /* 0x0000000000017941 */ /* 0x000fea0003800000 */
.L_x_280:
        /* <DEDUP_REMOVED lines=9> */
.L_x_283:
[----:B------:R-:W-:Y:S05]  /*b740*/  BSYNC B1 ;  /* 0x0000000000017941 */ /* 0x000fea0003800000 */
.L_x_282:
        /* <DEDUP_REMOVED lines=10> */
.L_x_285:
[----:B------:R-:W-:Y:S05]  /*b7f0*/  BSYNC B1 ;  /* 0x0000000000017941 */ /* 0x000fea0003800000 */
.L_x_284:
        /* <DEDUP_REMOVED lines=10> */
.L_x_287:
[----:B------:R-:W-:Y:S05]  /*b8a0*/  BSYNC B1 ;  /* 0x0000000000017941 */ /* 0x000fea0003800000 */
.L_x_286:
        /* <DEDUP_REMOVED lines=9> */
.L_x_289:
[----:B------:R-:W-:Y:S05]  /*b940*/  BSYNC B1 ;  /* 0x0000000000017941 */ /* 0x000fea0003800000 */
.L_x_288:
        /* <DEDUP_REMOVED lines=9> */
.L_x_291:
[----:B------:R-:W-:Y:S05]  /*b9e0*/  BSYNC B1 ;  /* 0x0000000000017941 */ /* 0x000fea0003800000 */
.L_x_290:
        /* <DEDUP_REMOVED lines=10> */
.L_x_293:
[----:B------:R-:W-:Y:S05]  /*ba90*/  BSYNC B1 ;  /* 0x0000000000017941 */ /* 0x000fea0003800000 */
.L_x_292:
        /* <DEDUP_REMOVED lines=10> */
.L_x_295:
[----:B------:R-:W-:Y:S05]  /*bb40*/  BSYNC B1 ;  /* 0x0000000000017941 */ /* 0x000fea0003800000 */
.L_x_294:
        /* <DEDUP_REMOVED lines=9> */
.L_x_297:
[----:B------:R-:W-:Y:S05]  /*bbe0*/  BSYNC B1 ;  /* 0x0000000000017941 */ /* 0x000fea0003800000 */
.L_x_296:
        /* <DEDUP_REMOVED lines=9> */
.L_x_299:
[----:B------:R-:W-:Y:S05]  /*bc80*/  BSYNC B1 ;  /* 0x0000000000017941 */ /* 0x000fea0003800000 */
.L_x_298:
        /* <DEDUP_REMOVED lines=9> */
.L_x_301:
[----:B------:R-:W-:Y:S05]  /*bd20*/  BSYNC B1 ;  /* 0x0000000000017941 */ /* 0x000fea0003800000 */
.L_x_300:
        /* <DEDUP_REMOVED lines=9> */
.L_x_303:
[----:B------:R-:W-:Y:S05]  /*bdc0*/  BSYNC B1 ;  /* 0x0000000000017941 */ /* 0x000fea0003800000 */
.L_x_302:
        /* <DEDUP_REMOVED lines=9> */
.L_x_305:
[----:B------:R-:W-:Y:S05]  /*be60*/  BSYNC B1 ;  /* 0x0000000000017941 */ /* 0x000fea0003800000 */
.L_x_304:
        /* <DEDUP_REMOVED lines=9> */
.L_x_307:
[----:B------:R-:W-:Y:S05]  /*bf00*/  BSYNC B1 ;  /* 0x0000000000017941 */ /* 0x000fea0003800000 */
.L_x_306:
        /* <DEDUP_REMOVED lines=9> */
.L_x_309:
[----:B------:R-:W-:Y:S05]  /*bfa0*/  BSYNC B1 ;  /* 0x0000000000017941 */ /* 0x000fea0003800000 */
.L_x_308:
        /* <DEDUP_REMOVED lines=9> */
.L_x_311:
[----:B------:R-:W-:Y:S05]  /*c040*/  BSYNC B1 ;  /* 0x0000000000017941 */ /* 0x000fea0003800000 */
.L_x_310:
        /* <DEDUP_REMOVED lines=9> */
.L_x_313:
[----:B------:R-:W-:Y:S05]  /*c0e0*/  BSYNC B1 ;  /* 0x0000000000017941 */ /* 0x000fea0003800000 */
.L_x_312:
        /* <DEDUP_REMOVED lines=9> */
.L_x_315:
[----:B------:R-:W-:Y:S05]  /*c180*/  BSYNC B1 ;  /* 0x0000000000017941 */ /* 0x000fea0003800000 */
.L_x_314:
        /* <DEDUP_REMOVED lines=10> */
.L_x_317:
[----:B------:R-:W-:Y:S05]  /*c230*/  BSYNC B1 ;  /* 0x0000000000017941 */ /* 0x000fea0003800000 */
.L_x_316:
        /* <DEDUP_REMOVED lines=10> */
.L_x_319:
[----:B------:R-:W-:Y:S05]  /*c2e0*/  BSYNC B1 ;  /* 0x0000000000017941 */ /* 0x000fea0003800000 */
.L_x_318:
        /* <DEDUP_REMOVED lines=9> */
.L_x_321:
[----:B------:R-:W-:Y:S05]  /*c380*/  BSYNC B1 ;  /* 0x0000000000017941 */ /* 0x000fea0003800000 */
.L_x_320:
        /* <DEDUP_REMOVED lines=9> */
.L_x_323:
[----:B------:R-:W-:Y:S05]  /*c420*/  BSYNC B1 ;  /* 0x0000000000017941 */ /* 0x000fea0003800000 */
.L_x_322:
        /* <DEDUP_REMOVED lines=10> */
.L_x_325:
[----:B------:R-:W-:Y:S05]  /*c4d0*/  BSYNC B1 ;  /* 0x0000000000017941 */ /* 0x000fea0003800000 */
.L_x_324:
        /* <DEDUP_REMOVED lines=10> */
.L_x_327:
[----:B------:R-:W-:Y:S05]  /*c580*/  BSYNC B1 ;  /* 0x0000000000017941 */ /* 0x000fea0003800000 */
.L_x_326:
        /* <DEDUP_REMOVED lines=9> */
.L_x_329:
[----:B------:R-:W-:Y:S05]  /*c620*/  BSYNC B1 ;  /* 0x0000000000017941 */ /* 0x000fea0003800000 */
.L_x_328:
        /* <DEDUP_REMOVED lines=9> */
.L_x_331:
[----:B------:R-:W-:Y:S05]  /*c6c0*/  BSYNC B1 ;  /* 0x0000000000017941 */ /* 0x000fea0003800000 */
.L_x_330:
        /* <DEDUP_REMOVED lines=9> */
.L_x_333:
[----:B------:R-:W-:Y:S05]  /*c760*/  BSYNC B1 ;  /* 0x0000000000017941 */ /* 0x000fea0003800000 */
.L_x_332:
        /* <DEDUP_REMOVED lines=9> */
.L_x_335:
[----:B------:R-:W-:Y:S05]  /*c800*/  BSYNC B1 ;  /* 0x0000000000017941 */ /* 0x000fea0003800000 */
.L_x_334:
        /* <DEDUP_REMOVED lines=9> */
.L_x_337:
[----:B------:R-:W-:Y:S05]  /*c8a0*/  BSYNC B1 ;  /* 0x0000000000017941 */ /* 0x000fea0003800000 */
.L_x_336:
        /* <DEDUP_REMOVED lines=9> */
.L_x_339:
[----:B------:R-:W-:Y:S05]  /*c940*/  BSYNC B1 ;  /* 0x0000000000017941 */ /* 0x000fea0003800000 */
.L_x_338:
        /* <DEDUP_REMOVED lines=9> */
.L_x_341:
[----:B------:R-:W-:Y:S05]  /*c9e0*/  BSYNC B1 ;  /* 0x0000000000017941 */ /* 0x000fea0003800000 */
.L_x_340:
        /* <DEDUP_REMOVED lines=9> */
.L_x_343:
[----:B------:R-:W-:Y:S05]  /*ca80*/  BSYNC B1 ;  /* 0x0000000000017941 */ /* 0x000fea0003800000 */
.L_x_342:
        /* <DEDUP_REMOVED lines=9> */
.L_x_345:
[----:B------:R-:W-:Y:S05]  /*cb20*/  BSYNC B1 ;  /* 0x0000000000017941 */ /* 0x000fea0003800000 */
.L_x_344:
        /* <DEDUP_REMOVED lines=9> */
.L_x_347:
[----:B------:R-:W-:Y:S05]  /*cbc0*/  BSYNC B1 ;  /* 0x0000000000017941 */ /* 0x000fea0003800000 */
.L_x_346:
        /* <DEDUP_REMOVED lines=10> */
.L_x_349:
[----:B------:R-:W-:Y:S05]  /*cc70*/  BSYNC B1 ;  /* 0x0000000000017941 */ /* 0x000fea0003800000 */
.L_x_348:
        /* <DEDUP_REMOVED lines=10> */
.L_x_351:
[----:B------:R-:W-:Y:S05]  /*cd20*/  BSYNC B1 ;  /* 0x0000000000017941 */ /* 0x000fea0003800000 */
.L_x_350:
        /* <DEDUP_REMOVED lines=9> */
.L_x_353:
[----:B------:R-:W-:Y:S05]  /*cdc0*/  BSYNC B1 ;  /* 0x0000000000017941 */ /* 0x000fea0003800000 */
.L_x_352:
        /* <DEDUP_REMOVED lines=9> */
.L_x_355:
[----:B------:R-:W-:Y:S05]  /*ce60*/  BSYNC B1 ;  /* 0x0000000000017941 */ /* 0x000fea0003800000 */
.L_x_354:
        /* <DEDUP_REMOVED lines=10> */
.L_x_357:
[----:B------:R-:W-:Y:S05]  /*cf10*/  BSYNC B1 ;  /* 0x0000000000017941 */ /* 0x000fea0003800000 */
.L_x_356:
        /* <DEDUP_REMOVED lines=10> */
.L_x_359:
[----:B------:R-:W-:Y:S05]  /*cfc0*/  BSYNC B1 ;  /* 0x0000000000017941 */ /* 0x000fea0003800000 */
.L_x_358:
        /* <DEDUP_REMOVED lines=9> */
.L_x_361:
[----:B------:R-:W-:Y:S05]  /*d060*/  BSYNC B1 ;  /* 0x0000000000017941 */ /* 0x000fea0003800000 */
.L_x_360:
        /* <DEDUP_REMOVED lines=9> */
.L_x_363:
[----:B------:R-:W-:Y:S05]  /*d100*/  BSYNC B1 ;  /* 0x0000000000017941 */ /* 0x000fea0003800000 */
.L_x_362:
        /* <DEDUP_REMOVED lines=9> */
.L_x_365:
[----:B------:R-:W-:Y:S05]  /*d1a0*/  BSYNC B1 ;  /* 0x0000000000017941 */ /* 0x000fea0003800000 */
.L_x_364:
        /* <DEDUP_REMOVED lines=9> */
.L_x_367:
[----:B------:R-:W-:Y:S05]  /*d240*/  BSYNC B1 ;  /* 0x0000000000017941 */ /* 0x000fea0003800000 */
.L_x_366:
        /* <DEDUP_REMOVED lines=9> */
.L_x_369:
[----:B------:R-:W-:Y:S05]  /*d2e0*/  BSYNC B1 ;  /* 0x0000000000017941 */ /* 0x000fea0003800000 */
.L_x_368:
        /* <DEDUP_REMOVED lines=9> */
.L_x_371:
[----:B------:R-:W-:Y:S05]  /*d380*/  BSYNC B1 ;  /* 0x0000000000017941 */ /* 0x000fea0003800000 */
.L_x_370:
        /* <DEDUP_REMOVED lines=9> */
.L_x_373:
[----:B------:R-:W-:Y:S05]  /*d420*/  BSYNC B1 ;  /* 0x0000000000017941 */ /* 0x000fea0003800000 */
.L_x_372:
        /* <DEDUP_REMOVED lines=9> */
.L_x_375:
[----:B------:R-:W-:Y:S05]  /*d4c0*/  BSYNC B1 ;  /* 0x0000000000017941 */ /* 0x000fea0003800000 */
.L_x_374:
        /* <DEDUP_REMOVED lines=9> */
.L_x_377:
[----:B------:R-:W-:Y:S05]  /*d560*/  BSYNC B1 ;  /* 0x0000000000017941 */ /* 0x000fea0003800000 */
.L_x_376:
        /* <DEDUP_REMOVED lines=9> */
.L_x_379:
[----:B------:R-:W-:Y:S05]  /*d600*/  BSYNC B1 ;  /* 0x0000000000017941 */ /* 0x000fea0003800000 */
.L_x_378:
[----:B------:R-:W-:Y:S05]  /*d610*/  @!P0 BRA `(.L_x_380) ;  /* 0x0000003000088947 */ /* 0x000fea0003800000 */
[----:B-----5:R-:W-:-:S05]  /*d620*/  HADD2.F32 R198, -RZ, R198.H0_H0 ;  /* 0x200000c6ffc67230 */ /* 0x020fca0000004100 */
[----:B------:R-:W-:-:S04]  /*d630*/  FMUL R198, R198, R23 ;  /* 0x00000017c6c67220 */ /* 0x000fc80000400000 */
[----:B------:R-:W-:-:S05]  /*d640*/  FFMA R198, R31, R200, R198 ;  /* 0x000000c81fc67223 */ /* 0x000fca00000000c6 */
[----:B------:R-:W-:-:S05]  /*d650*/  F2FP.F16.F32.PACK_AB R198, RZ, R198 ;  /* 0x000000c6ffc6723e */ /* 0x000fca00000000ff */
[----:B------:R0:W-:Y:S01]  /*d660*/  STG.E.U16 desc[UR54][R4.64+0x152], R198 ;  /* 0x000152c604007986 */ /* 0x0001e2000c101536 */
[----:B------:R-:W-:Y:S05]  /*d670*/  BRA `(.L_x_380) ;  /* 0x0000002c00f07947 */ /* 0x000fea0003800000 */
.L_x_33:
[----:B------:R-:W-:Y:S01]  /*d680*/  ULDC.64 UR4, c[0x0][0x5c0] ;  /* 0x0001700000047ab9 */ /* 0x000fe20000000a00 */
[-C--:B------:R-:W-:Y:S01]  /*d690*/  FMUL R192, R192, R200.reuse ;  /* 0x000000c8c0c07220 */ /* 0x080fe20000400000 */
[----:B------:R-:W-:Y:S01]  /*d6a0*/  LEA R4, P2, R10, UR4, 0x1 ;  /* 0x000000040a047c11 */ /* 0x000fe2000f8408ff */
[----:B------:R-:W-:Y:S01]  /*d6b0*/  IMAD.SHL.U32 R11, R204, 0x10, RZ ;  /* 0x00000010cc0b7824 */ /* 0x000fe200078e00ff */
[----:B------:R-:W-:Y:S01]  /*d6c0*/  ISETP.GT.AND P3, PT, R3, 0x1, PT ;  /* 0x000000010300780c */ /* 0x000fe20003f64270 */
[----:B------:R-:W-:Y:S01]  /*d6d0*/  FMUL R193, R193, R200 ;  /* 0x000000c8c1c17220 */ /* 0x000fe20000400000 */
[----:B------:R-:W-:Y:S01]  /*d6e0*/  F2FP.F16.F32.PACK_AB R192, RZ, R192 ;  /* 0x000000c0ffc0723e */ /* 0x000fe200000000ff */
[-C--:B------:R-:W-:Y:S01]  /*d6f0*/  FMUL R195, R195, R200.reuse ;  /* 0x000000c8c3c37220 */ /* 0x080fe20000400000 */
[----:B------:R-:W-:Y:S01]  /*d700*/  LEA.HI.X R5, R10, UR5, R5, 0x1, P2 ;  /* 0x000000050a057c11 */ /* 0x000fe200090f0c05 */
[-C--:B------:R-:W-:Y:S01]  /*d710*/  FMUL R194, R194, R200.reuse ;  /* 0x000000c8c2c27220 */ /* 0x080fe20000400000 */
[----:B------:R-:W-:Y:S01]  /*d720*/  ISETP.GT.AND P2, PT, R0, RZ, P3 ;  /* 0x000000ff0000720c */ /* 0x000fe20001f44270 */
[-C--:B------:R-:W-:Y:S01]  /*d730*/  FMUL R197, R197, R200.reuse ;  /* 0x000000c8c5c57220 */ /* 0x080fe20000400000 */
[----:B------:R-:W-:Y:S01]  /*d740*/  SHF.L.U64.HI R9, R204, 0x4, R205 ;  /* 0x00000004cc097819 */ /* 0x000fe200000102cd */
[----:B------:R-:W-:Y:S01]  /*d750*/  @P1 STG.E.U16 desc[UR54][R4.64], R192 ;  /* 0x000000c004001986 */ /* 0x000fe2000c101536 */
[----:B------:R-:W-:Y:S01]  /*d760*/  ISETP.GT.AND P1, PT, R0, 0x8, P3 ;  /* 0x000000080000780c */ /* 0x000fe20001f24270 */
[----:B------:R-:W-:Y:S01]  /*d770*/  FMUL R196, R196, R200 ;  /* 0x000000c8c4c47220 */ /* 0x000fe20000400000 */
[----:B------:R-:W-:Y:S01]  /*d780*/  IADD3 R6, P4, R11, R4, RZ ;  /* 0x000000040b067210 */ /* 0x000fe20007f9e0ff */
[-C--:B------:R-:W-:Y:S01]  /*d790*/  FMUL R199, R199, R200.reuse ;  /* 0x000000c8c7c77220 */ /* 0x080fe20000400000 */
[----:B------:R-:W-:Y:S01]  /*d7a0*/  ISETP.GT.AND P5, PT, R0, 0x8, P0 ;  /* 0x000000080000780c */ /* 0x000fe200007a4270 */
[-C--:B------:R-:W-:Y:S01]  /*d7b0*/  FMUL R198, R198, R200.reuse ;  /* 0x000000c8c6c67220 */ /* 0x080fe20000400000 */
[----:B------:R-:W-:Y:S01]  /*d7c0*/  F2FP.F16.F32.PACK_AB R193, RZ, R193 ;  /* 0x000000c1ffc1723e */ /* 0x000fe200000000ff */
[----:B------:R-:W-:Y:S01]  /*d7d0*/  IMAD.X R7, R9, 0x1, R5, P4 ;  /* 0x0000000109077824 */ /* 0x000fe200020e0605 */
[----:B------:R-:W-:Y:S01]  /*d7e0*/  F2FP.F16.F32.PACK_AB R195, RZ, R195 ;  /* 0x000000c3ffc3723e */ /* 0x000fe200000000ff */
[----:B------:R-:W-:Y:S01]  /*d7f0*/  FMUL R184, R184, R200 ;  /* 0x000000c8b8b87220 */ /* 0x000fe20000400000 */
[----:B------:R-:W-:Y:S01]  /*d800*/  F2FP.F16.F32.PACK_AB R194, RZ, R194 ;  /* 0x000000c2ffc2723e */ /* 0x000fe200000000ff */
[----:B------:R-:W-:Y:S01]  /*d810*/  @P2 STG.E.U16 desc[UR54][R4.64+0x2], R193 ;  /* 0x000002c104002986 */ /* 0x000fe2000c101536 */
[----:B------:R-:W-:Y:S01]  /*d820*/  ISETP.GT.AND P2, PT, R3, 0x8, PT ;  /* 0x000000080300780c */ /* 0x000fe20003f44270 */
[----:B------:R-:W-:Y:S01]  /*d830*/  FMUL R185, R185, R200 ;  /* 0x000000c8b9b97220 */ /* 0x000fe20000400000 */
[----:B------:R-:W-:Y:S01]  /*d840*/  F2FP.F16.F32.PACK_AB R197, RZ, R197 ;  /* 0x000000c5ffc5723e */ /* 0x000fe200000000ff */
[----:B------:R-:W-:Y:S01]  /*d850*/  @P1 STG.E.U16 desc[UR54][R6.64+0x2], R195 ;  /* 0x000002c306001986 */ /* 0x000fe2000c101536 */
[----:B------:R-:W-:Y:S01]  /*d860*/  ISETP.GT.AND P1, PT, R3, 0x9, PT ;  /* 0x000000090300780c */ /* 0x000fe20003f24270 */
[----:B------:R-:W-:Y:S01]  /*d870*/  IMAD R205, R205, 0xf0, RZ ;  /* 0x000000f0cdcd7824 */ /* 0x000fe200078e02ff */
[----:B------:R-:W-:Y:S01]  /*d880*/  F2FP.F16.F32.PACK_AB R196, RZ, R196 ;  /* 0x000000c4ffc4723e */ /* 0x000fe200000000ff */
[----:B------:R-:W-:Y:S01]  /*d890*/  @P5 STG.E.U16 desc[UR54][R6.64], R194 ;  /* 0x000000c206005986 */ /* 0x000fe2000c101536 */
[----:B------:R-:W-:Y:S01]  /*d8a0*/  ISETP.GT.AND P4, PT, R0, RZ, P1 ;  /* 0x000000ff0000720c */ /* 0x000fe20000f84270 */
[----:B------:R-:W-:Y:S01]  /*d8b0*/  IMAD.WIDE.U32 R14, R204, 0xf0, R6 ;  /* 0x000000f0cc0e7825 */ /* 0x000fe200078e0006 */
[----:B------:R-:W-:-:S03]  /*d8c0*/  ISETP.GT.AND P5, PT, R0, RZ, P2 ;  /* 0x000000ff0000720c */ /* 0x000fc600017a4270 */
[----:B------:R-:W-:Y:S01]  /*d8d0*/  FMUL R186, R186, R200 ;  /* 0x000000c8baba7220 */ /* 0x000fe20000400000 */
[----:B------:R-:W-:Y:S01]  /*d8e0*/  F2FP.F16.F32.PACK_AB R199, RZ, R199 ;  /* 0x000000c7ffc7723e */ /* 0x000fe200000000ff */
[----:B------:R-:W-:Y:S01]  /*d8f0*/  IMAD.IADD R15, R205, 0x1, R15 ;  /* 0x00000001cd0f7824 */ /* 0x000fe200078e020f */
[----:B------:R-:W-:Y:S01]  /*d900*/  F2FP.F16.F32.PACK_AB R198, RZ, R198 ;  /* 0x000000c6ffc6723e */ /* 0x000fe200000000ff */
[----:B------:R-:W-:Y:S01]  /*d910*/  FMUL R187, R187, R200 ;  /* 0x000000c8bbbb7220 */ /* 0x000fe20000400000 */
[----:B------:R-:W-:Y:S01]  /*d920*/  F2FP.F16.F32.PACK_AB R184, RZ, R184 ;  /* 0x000000b8ffb8723e */ /* 0x000fe200000000ff */
[-C--:B------:R-:W-:Y:S01]  /*d930*/  FMUL R188, R188, R200.reuse ;  /* 0x000000c8bcbc7220 */ /* 0x080fe20000400000 */
[----:B------:R-:W-:Y:S01]  /*d940*/  F2FP.F16.F32.PACK_AB R185, RZ, R185 ;  /* 0x000000b9ffb9723e */ /* 0x000fe200000000ff */
[----:B------:R-:W-:Y:S01]  /*d950*/  FMUL R189, R189, R200 ;  /* 0x000000c8bdbd7220 */ /* 0x000fe20000400000 */
[----:B------:R-:W-:Y:S01]  /*d960*/  F2FP.F16.F32.PACK_AB R186, RZ, R186 ;  /* 0x000000baffba723e */ /* 0x000fe200000000ff */
[----:B------:R-:W-:Y:S01]  /*d970*/  @P4 STG.E.U16 desc[UR54][R4.64+0x12], R197 ;  /* 0x000012c504004986 */ /* 0x000fe2000c101536 */
[----:B------:R-:W-:Y:S01]  /*d980*/  ISETP.GT.AND P4, PT, R0, 0x8, P1 ;  /* 0x000000080000780c */ /* 0x000fe20000f84270 */
[-C--:B------:R-:W-:Y:S01]  /*d990*/  FMUL R190, R190, R200.reuse ;  /* 0x000000c8bebe7220 */ /* 0x080fe20000400000 */
[----:B------:R-:W-:Y:S01]  /*d9a0*/  F2FP.F16.F32.PACK_AB R187, RZ, R187 ;  /* 0x000000bbffbb723e */ /* 0x000fe200000000ff */
[----:B------:R-:W-:Y:S01]  /*d9b0*/  @P5 STG.E.U16 desc[UR54][R4.64+0x10], R196 ;  /* 0x000010c404005986 */ /* 0x000fe2000c101536 */
[----:B------:R-:W-:Y:S01]  /*d9c0*/  ISETP.GT.AND P5, PT, R0, 0x8, P2 ;  /* 0x000000080000780c */ /* 0x000fe200017a4270 */
[----:B------:R-:W-:Y:S01]  /*d9d0*/  FMUL R191, R191, R200 ;  /* 0x000000c8bfbf7220 */ /* 0x000fe20000400000 */
[----:B------:R-:W-:Y:S01]  /*d9e0*/  F2FP.F16.F32.PACK_AB R188, RZ, R188 ;  /* 0x000000bcffbc723e */ /* 0x000fe200000000ff */
[-C--:B------:R-:W-:Y:S01]  /*d9f0*/  FMUL R177, R177, R200.reuse ;  /* 0x000000c8b1b17220 */ /* 0x080fe20000400000 */
[----:B------:R-:W-:Y:S01]  /*da00*/  F2FP.F16.F32.PACK_AB R189, RZ, R189 ;  /* 0x000000bdffbd723e */ /* 0x000fe200000000ff */
[----:B------:R-:W-:Y:S01]  /*da10*/  FMUL R176, R176, R200 ;  /* 0x000000c8b0b07220 */ /* 0x000fe20000400000 */
[----:B------:R-:W-:Y:S01]  /*da20*/  F2FP.F16.F32.PACK_AB R190, RZ, R190 ;  /* 0x000000beffbe723e */ /* 0x000fe200000000ff */
[-C--:B------:R-:W-:Y:S01]  /*da30*/  FMUL R178, R178, R200.reuse ;  /* 0x000000c8b2b27220 */ /* 0x080fe20000400000 */
[----:B------:R-:W-:Y:S01]  /*da40*/  F2FP.F16.F32.PACK_AB R191, RZ, R191 ;  /* 0x000000bfffbf723e */ /* 0x000fe200000000ff */
[----:B------:R-:W-:Y:S01]  /*da50*/  @P4 STG.E.U16 desc[UR54][R6.64+0x12], R199 ;  /* 0x000012c706004986 */ /* 0x000fe2000c101536 */
[C---:B------:R-:W-:Y:S01]  /*da60*/  ISETP.GT.AND P4, PT, R0.reuse, 0x80, P0 ;  /* 0x000000800000780c */ /* 0x040fe20000784270 */
[-C--:B------:R-:W-:Y:S01]  /*da70*/  FMUL R179, R179, R200.reuse ;  /* 0x000000c8b3b37220 */ /* 0x080fe20000400000 */
[C---:B------:R-:W-:Y:S01]  /*da80*/  ISETP.GT.AND P0, PT, R0.reuse, 0x88, P0 ;  /* 0x000000880000780c */ /* 0x040fe20000704270 */
[----:B------:R-:W-:Y:S01]  /*da90*/  @P5 STG.E.U16 desc[UR54][R6.64+0x10], R198 ;  /* 0x000010c606005986 */ /* 0x000fe2000c101536 */
[----:B------:R-:W-:Y:S01]  /*daa0*/  ISETP.GT.AND P5, PT, R0, 0x80, P3 ;  /* 0x000000800000780c */ /* 0x000fe20001fa4270 */
[-C--:B------:R-:W-:Y:S01]  /*dab0*/  FMUL R180, R180, R200.reuse ;  /* 0x000000c8b4b47220 */ /* 0x080fe20000400000 */
[----:B------:R-:W-:Y:S01]  /*dac0*/  ISETP.GT.AND P3, PT, R0, 0x88, P3 ;  /* 0x000000880000780c */ /* 0x000fe20001f64270 */
[-C--:B------:R-:W-:Y:S01]  /*dad0*/  FMUL R181, R181, R200.reuse ;  /* 0x000000c8b5b57220 */ /* 0x080fe20000400000 */
[----:B------:R-:W-:Y:S01]  /*dae0*/  F2FP.F16.F32.PACK_AB R177, RZ, R177 ;  /* 0x000000b1ffb1723e */ /* 0x000fe200000000ff */
[----:B------:R-:W-:Y:S01]  /*daf0*/  FMUL R182, R182, R200 ;  /* 0x000000c8b6b67220 */ /* 0x000fe20000400000 */
[----:B------:R-:W-:Y:S01]  /*db00*/  F2FP.F16.F32.PACK_AB R176, RZ, R176 ;  /* 0x000000b0ffb0723e */ /* 0x000fe200000000ff */
[----:B------:R-:W-:Y:S01]  /*db10*/  FMUL R183, R183, R200 ;  /* 0x000000c8b7b77220 */ /* 0x000fe20000400000 */
[----:B------:R-:W-:Y:S01]  /*db20*/  F2FP.F16.F32.PACK_AB R178, RZ, R178 ;  /* 0x000000b2ffb2723e */ /* 0x000fe200000000ff */
[----:B------:R-:W-:Y:S01]  /*db30*/  @P4 STG.E.U16 desc[UR54][R14.64], R184 ;  /* 0x000000b80e004986 */ /* 0x000fe2000c101536 */
[----:B------:R-:W-:Y:S01]  /*db40*/  IADD3 R12, P4, R11, R14, RZ ;  /* 0x0000000e0b0c7210 */ /* 0x000fe20007f9e0ff */
[-C--:B------:R-:W-:Y:S01]  /*db50*/  FMUL R168, R168, R200.reuse ;  /* 0x000000c8a8a87220 */ /* 0x080fe20000400000 */
[----:B------:R-:W-:Y:S01]  /*db60*/  F2FP.F16.F32.PACK_AB R179, RZ, R179 ;  /* 0x000000b3ffb3723e */ /* 0x000fe200000000ff */
[----:B------:R-:W-:Y:S01]  /*db70*/  @P5 STG.E.U16 desc[UR54][R14.64+0x2], R185 ;  /* 0x000002b90e005986 */ /* 0x000fe2000c101536 */
[C---:B------:R-:W-:Y:S01]  /*db80*/  ISETP.GT.AND P5, PT, R0.reuse, 0x80, P2 ;  /* 0x000000800000780c */ /* 0x040fe200017a4270 */
[--C-:B------:R-:W-:Y:S01]  /*db90*/  IMAD.X R13, R9, 0x1, R15.reuse, P4 ;  /* 0x00000001090d7824 */ /* 0x100fe200020e060f */
[C---:B------:R-:W-:Y:S01]  /*dba0*/  ISETP.GT.AND P4, PT, R0.reuse, 0x80, P1 ;  /* 0x000000800000780c */ /* 0x040fe20000f84270 */
[-C--:B------:R-:W-:Y:S01]  /*dbb0*/  FMUL R169, R169, R200.reuse ;  /* 0x000000c8a9a97220 */ /* 0x080fe20000400000 */
[----:B------:R-:W-:Y:S01]  /*dbc0*/  ISETP.GT.AND P1, PT, R0, 0x88, P1 ;  /* 0x000000880000780c */ /* 0x000fe20000f24270 */
[-C--:B------:R-:W-:Y:S01]  /*dbd0*/  FMUL R170, R170, R200.reuse ;  /* 0x000000c8aaaa7220 */ /* 0x080fe20000400000 */
[----:B------:R-:W-:Y:S01]  /*dbe0*/  @P0 STG.E.U16 desc[UR54][R12.64], R186 ;  /* 0x000000ba0c000986 */ /* 0x000fe2000c101536 */
[----:B------:R-:W-:Y:S01]  /*dbf0*/  ISETP.GT.AND P0, PT, R3, 0x11, PT ;  /* 0x000000110300780c */ /* 0x000fe20003f04270 */
[----:B------:R-:W-:Y:S01]  /*dc00*/  FMUL R171, R171, R200 ;  /* 0x000000c8abab7220 */ /* 0x000fe20000400000 */
[----:B------:R-:W-:Y:S01]  /*dc10*/  F2FP.F16.F32.PACK_AB R180, RZ, R180 ;  /* 0x000000b4ffb4723e */ /* 0x000fe200000000ff */
[----:B------:R-:W-:Y:S01]  /*dc20*/  @P3 STG.E.U16 desc[UR54][R12.64+0x2], R187 ;  /* 0x000002bb0c003986 */ /* 0x000fe2000c101536 */
[----:B------:R-:W-:Y:S01]  /*dc30*/  ISETP.GT.AND P3, PT, R0, 0x88, P2 ;  /* 0x000000880000780c */ /* 0x000fe20001764270 */
[-C--:B------:R-:W-:Y:S01]  /*dc40*/  FMUL R172, R172, R200.reuse ;  /* 0x000000c8acac7220 */ /* 0x080fe20000400000 */
[----:B------:R-:W-:Y:S01]  /*dc50*/  @P5 IMAD.MOV.U32 R20, RZ, RZ, R14 ;  /* 0x000000ffff145224 */ /* 0x000fe200078e000e */
[----:B------:R-:W-:Y:S01]  /*dc60*/  ISETP.GT.AND P2, PT, R3, 0x10, PT ;  /* 0x000000100300780c */ /* 0x000fe20003f44270 */
[----:B------:R-:W-:Y:S01]  /*dc70*/  @P5 IMAD.MOV.U32 R21, RZ, RZ, R15 ;  /* 0x000000ffff155224 */ /* 0x000fe200078e000f */
[----:B------:R-:W-:Y:S01]  /*dc80*/  F2FP.F16.F32.PACK_AB R181, RZ, R181 ;  /* 0x000000b5ffb5723e */ /* 0x000fe200000000ff */
[----:B------:R-:W-:Y:S01]  /*dc90*/  FMUL R173, R173, R200 ;  /* 0x000000c8adad7220 */ /* 0x000fe20000400000 */
[----:B------:R-:W-:Y:S01]  /*dca0*/  F2FP.F16.F32.PACK_AB R182, RZ, R182 ;  /* 0x000000b6ffb6723e */ /* 0x000fe200000000ff */
[-C--:B------:R-:W-:Y:S01]  /*dcb0*/  FMUL R175, R175, R200.reuse ;  /* 0x000000c8afaf7220 */ /* 0x080fe20000400000 */
[----:B------:R-:W-:Y:S01]  /*dcc0*/  @P5 STG.E.U16 desc[UR54][R20.64+0x10], R188 ;  /* 0x000010bc14005986 */ /* 0x000fe2000c101536 */
[----:B------:R-:W-:Y:S01]  /*dcd0*/  ISETP.GT.AND P5, PT, R0, RZ, P0 ;  /* 0x000000ff0000720c */ /* 0x000fe200007a4270 */
[-C--:B------:R-:W-:Y:S01]  /*dce0*/  FMUL R174, R174, R200.reuse ;  /* 0x000000c8aeae7220 */ /* 0x080fe20000400000 */
[----:B------:R-:W-:Y:S01]  /*dcf0*/  F2FP.F16.F32.PACK_AB R183, RZ, R183 ;  /* 0x000000b7ffb7723e */ /* 0x000fe200000000ff */
[----:B------:R-:W-:Y:S01]  /*dd00*/  @P4 STG.E.U16 desc[UR54][R14.64+0x12], R189 ;  /* 0x000012bd0e004986 */ /* 0x000fe2000c101536 */
[----:B------:R-:W-:Y:S01]  /*dd10*/  ISETP.GT.AND P4, PT, R0, RZ, P2 ;  /* 0x000000ff0000720c */ /* 0x000fe20001784270 */
[----:B------:R-:W-:Y:S01]  /*dd20*/  FMUL R160, R160, R200 ;  /* 0x000000c8a0a07220 */ /* 0x000fe20000400000 */
[----:B------:R-:W-:Y:S01]  /*dd30*/  F2FP.F16.F32.PACK_AB R168, RZ, R168 ;  /* 0x000000a8ffa8723e */ /* 0x000fe200000000ff */
[----:B------:R-:W-:Y:S01]  /*dd40*/  @P3 STG.E.U16 desc[UR54][R12.64+0x10], R190 ;  /* 0x000010be0c003986 */ /* 0x000fe2000c101536 */
[C---:B------:R-:W-:Y:S01]  /*dd50*/  ISETP.GT.AND P3, PT, R0.reuse, 0x8, P2 ;  /* 0x000000080000780c */ /* 0x040fe20001764270 */
[-C--:B------:R-:W-:Y:S01]  /*dd60*/  FMUL R161, R161, R200.reuse ;  /* 0x000000c8a1a17220 */ /* 0x080fe20000400000 */
[----:B------:R-:W-:Y:S01]  /*dd70*/  F2FP.F16.F32.PACK_AB R169, RZ, R169 ;  /* 0x000000a9ffa9723e */ /* 0x000fe200000000ff */
[----:B------:R0:W-:Y:S01]  /*dd80*/  @P1 STG.E.U16 desc[UR54][R12.64+0x12], R191 ;  /* 0x000012bf0c001986 */ /* 0x0001e2000c101536 */
[----:B------:R-:W-:Y:S01]  /*dd90*/  ISETP.GT.AND P1, PT, R3, 0x18, PT ;  /* 0x000000180300780c */ /* 0x000fe20003f24270 */
[----:B------:R-:W-:Y:S01]  /*dda0*/  FMUL R163, R163, R200 ;  /* 0x000000c8a3a37220 */ /* 0x000fe20000400000 */
[----:B------:R-:W-:Y:S01]  /*ddb0*/  F2FP.F16.F32.PACK_AB R170, RZ, R170 ;  /* 0x000000aaffaa723e */ /* 0x000fe200000000ff */
[----:B------:R1:W-:Y:S01]  /*ddc0*/  @P5 STG.E.U16 desc[UR54][R4.64+0x22], R177 ;  /* 0x000022b104005986 */ /* 0x0003e2000c101536 */
[----:B------:R-:W-:Y:S01]  /*ddd0*/  ISETP.GT.AND P5, PT, R0, 0x8, P0 ;  /* 0x000000080000780c */ /* 0x000fe200007a4270 */
[-C--:B------:R-:W-:Y:S01]  /*dde0*/  FMUL R162, R162, R200.reuse ;  /* 0x000000c8a2a27220 */ /* 0x080fe20000400000 */
[----:B------:R-:W-:Y:S01]  /*ddf0*/  F2FP.F16.F32.PACK_AB R171, RZ, R171 ;  /* 0x000000abffab723e */ /* 0x000fe200000000ff */
[----:B------:R1:W-:Y:S01]  /*de00*/  @P4 STG.E.U16 desc[UR54][R4.64+0x20], R176 ;  /* 0x000020b004004986 */ /* 0x0003e2000c101536 */
[----:B------:R-:W-:Y:S01]  /*de10*/  ISETP.GT.AND P4, PT, R0, RZ, P1 ;  /* 0x000000ff0000720c */ /* 0x000fe20000f84270 */
[----:B------:R-:W-:Y:S01]  /*de20*/  FMUL R164, R164, R200 ;  /* 0x000000c8a4a47220 */ /* 0x000fe20000400000 */
[----:B------:R-:W-:Y:S01]  /*de30*/  F2FP.F16.F32.PACK_AB R172, RZ, R172 ;  /* 0x000000acffac723e */ /* 0x000fe200000000ff */
[----:B------:R1:W-:Y:S01]  /*de40*/  @P3 STG.E.U16 desc[UR54][R6.64+0x20], R178 ;  /* 0x000020b206003986 */ /* 0x0003e2000c101536 */
[----:B------:R-:W-:Y:S01]  /*de50*/  ISETP.GT.AND P3, PT, R3, 0x19, PT ;  /* 0x000000190300780c */ /* 0x000fe20003f64270 */
[----:B0-----:R-:W-:Y:S01]  /*de60*/  IMAD.WIDE.U32 R12, R204, 0xf0, R6 ;  /* 0x000000f0cc0c7825 */ /* 0x001fe200078e0006 */
[----:B------:R-:W-:-:S03]  /*de70*/  F2FP.F16.F32.PACK_AB R173, RZ, R173 ;  /* 0x000000adffad723e */ /* 0x000fc600000000ff */
[----:B------:R-:W-:Y:S01]  /*de80*/  FMUL R165, R165, R200 ;  /* 0x000000c8a5a57220 */ /* 0x000fe20000400000 */
[----:B------:R-:W-:Y:S01]  /*de90*/  F2FP.F16.F32.PACK_AB R175, RZ, R175 ;  /* 0x000000afffaf723e */ /* 0x000fe200000000ff */
[----:B------:R1:W-:Y:S01]  /*dea0*/  @P5 STG.E.U16 desc[UR54][R6.64+0x22], R179 ;  /* 0x000022b306005986 */ /* 0x0003e2000c101536 */
[C---:B------:R-:W-:Y:S01]  /*deb0*/  ISETP.GT.AND P5, PT, R0.reuse, RZ, P3 ;  /* 0x000000ff0000720c */ /* 0x040fe20001fa4270 */
[----:B------:R-:W-:Y:S01]  /*dec0*/  IMAD.IADD R13, R205, 0x1, R13 ;  /* 0x00000001cd0d7824 */ /* 0x000fe200078e020d */
[----:B------:R-:W-:Y:S01]  /*ded0*/  F2FP.F16.F32.PACK_AB R174, RZ, R174 ;  /* 0x000000aeffae723e */ /* 0x000fe200000000ff */
[----:B------:R1:W-:Y:S01]  /*dee0*/  @P4 STG.E.U16 desc[UR54][R4.64+0x30], R180 ;  /* 0x000030b404004986 */ /* 0x0003e2000c101536 */
[----:B------:R-:W-:Y:S01]  /*def0*/  ISETP.GT.AND P4, PT, R0, 0x8, P1 ;  /* 0x000000080000780c */ /* 0x000fe20000f84270 */
[----:B------:R-:W-:Y:S01]  /*df00*/  FMUL R166, R166, R200 ;  /* 0x000000c8a6a67220 */ /* 0x000fe20000400000 */
[----:B------:R-:W-:Y:S01]  /*df10*/  F2FP.F16.F32.PACK_AB R160, RZ, R160 ;  /* 0x000000a0ffa0723e */ /* 0x000fe200000000ff */
[-C--:B------:R-:W-:Y:S01]  /*df20*/  FMUL R167, R167, R200.reuse ;  /* 0x000000c8a7a77220 */ /* 0x080fe20000400000 */
[----:B------:R-:W-:Y:S01]  /*df30*/  F2FP.F16.F32.PACK_AB R161, RZ, R161 ;  /* 0x000000a1ffa1723e */ /* 0x000fe200000000ff */
[-C--:B------:R-:W-:Y:S01]  /*df40*/  FMUL R152, R152, R200.reuse ;  /* 0x000000c898987220 */ /* 0x080fe20000400000 */
[----:B------:R-:W-:Y:S01]  /*df50*/  F2FP.F16.F32.PACK_AB R163, RZ, R163 ;  /* 0x000000a3ffa3723e */ /* 0x000fe200000000ff */
[----:B------:R-:W-:Y:S01]  /*df60*/  FMUL R153, R153, R200 ;  /* 0x000000c899997220 */ /* 0x000fe20000400000 */
[----:B------:R-:W-:Y:S01]  /*df70*/  F2FP.F16.F32.PACK_AB R162, RZ, R162 ;  /* 0x000000a2ffa2723e */ /* 0x000fe200000000ff */
[----:B------:R1:W-:Y:S01]  /*df80*/  @P5 STG.E.U16 desc[UR54][R4.64+0x32], R181 ;  /* 0x000032b504005986 */ /* 0x0003e2000c101536 */
[----:B------:R-:W-:Y:S01]  /*df90*/  ISETP.GT.AND P5, PT, R0, 0x8, P3 ;  /* 0x000000080000780c */ /* 0x000fe20001fa4270 */
[----:B------:R-:W-:Y:S01]  /*dfa0*/  FMUL R154, R154, R200 ;  /* 0x000000c89a9a7220 */ /* 0x000fe20000400000 */
[----:B------:R-:W-:Y:S01]  /*dfb0*/  F2FP.F16.F32.PACK_AB R164, RZ, R164 ;  /* 0x000000a4ffa4723e */ /* 0x000fe200000000ff */
[----:B------:R1:W-:Y:S01]  /*dfc0*/  @P4 STG.E.U16 desc[UR54][R6.64+0x30], R182 ;  /* 0x000030b606004986 */ /* 0x0003e2000c101536 */
[C---:B------:R-:W-:Y:S01]  /*dfd0*/  ISETP.GT.AND P4, PT, R0.reuse, 0x80, P2 ;  /* 0x000000800000780c */ /* 0x040fe20001784270 */
        /* <DEDUP_REMOVED lines=8> */
[----:B------:R1:W-:Y:S01]  /*e060*/  @P5 STG.E.U16 desc[UR54][R6.64+0x32], R183 ;  /* 0x000032b706005986 */ /* 0x0003e2000c101536 */
[----:B------:R-:W-:Y:S01]  /*e070*/  IADD3 R8, P5, R11, R12, RZ ;  /* 0x0000000c0b087210 */ /* 0x000fe20007fbe0ff */
[----:B------:R-:W-:Y:S01]  /*e080*/  FMUL R159, R159, R200 ;  /* 0x000000c89f9f7220 */ /* 0x000fe20000400000 */
[----:B------:R-:W-:Y:S01]  /*e090*/  F2FP.F16.F32.PACK_AB R152, RZ, R152 ;  /* 0x00000098ff98723e */ /* 0x000fe200000000ff */
[----:B------:R1:W-:Y:S01]  /*e0a0*/  @P4 STG.E.U16 desc[UR54][R12.64+0x20], R168 ;  /* 0x000020a80c004986 */ /* 0x0003e2000c101536 */
[C---:B------:R-:W-:Y:S01]  /*e0b0*/  ISETP.GT.AND P4, PT, R0.reuse, 0x80, P0 ;  /* 0x000000800000780c */ /* 0x040fe20000784270 */
[----:B------:R-:W-:Y:S01]  /*e0c0*/  IMAD.X R9, R9, 0x1, R13, P5 ;  /* 0x0000000109097824 */ /* 0x000fe200028e060d */
[----:B------:R-:W-:Y:S01]  /*e0d0*/  ISETP.GT.AND P0, PT, R0, 0x88, P0 ;  /* 0x000000880000780c */ /* 0x000fe20000704270 */
[-C--:B------:R-:W-:Y:S01]  /*e0e0*/  FMUL R144, R144, R200.reuse ;  /* 0x000000c890907220 */ /* 0x080fe20000400000 */
[----:B------:R-:W-:Y:S01]  /*e0f0*/  F2FP.F16.F32.PACK_AB R153, RZ, R153 ;  /* 0x00000099ff99723e */ /* 0x000fe200000000ff */
        /* <DEDUP_REMOVED lines=9> */
[C---:B------:R-:W-:Y:S01]  /*e190*/  ISETP.GT.AND P4, PT, R0.reuse, 0x80, P1 ;  /* 0x000000800000780c */ /* 0x040fe20000f84270 */
[-C--:B------:R-:W-:Y:S01]  /*e1a0*/  FMUL R149, R149, R200.reuse ;  /* 0x000000c895957220 */ /* 0x080fe20000400000 */
[C---:B------:R-:W-:Y:S01]  /*e1b0*/  ISETP.GT.AND P1, PT, R0.reuse, 0x88, P1 ;  /* 0x000000880000780c */ /* 0x040fe20000f24270 */
[----:B------:R1:W-:Y:S01]  /*e1c0*/  @P2 STG.E.U16 desc[UR54][R8.64+0x20], R170 ;  /* 0x000020aa08002986 */ /* 0x0003e2000c101536 */
[----:B------:R-:W-:Y:S01]  /*e1d0*/  ISETP.GT.AND P2, PT, R0, 0x80, P3 ;  /* 0x000000800000780c */ /* 0x000fe20001f44270 */
[----:B------:R-:W-:Y:S01]  /*e1e0*/  FMUL R150, R150, R200 ;  /* 0x000000c896967220 */ /* 0x000fe20000400000 */
[----:B------:R-:W-:Y:S01]  /*e1f0*/  ISETP.GT.AND P3, PT, R0, 0x88, P3 ;  /* 0x000000880000780c */ /* 0x000fe20001f64270 */
[----:B------:R1:W-:Y:S01]  /*e200*/  @P0 STG.E.U16 desc[UR54][R8.64+0x22], R171 ;  /* 0x000022ab08000986 */ /* 0x0003e2000c101536 */
[----:B------:R-:W-:Y:S01]  /*e210*/  F2FP.F16.F32.PACK_AB R158, RZ, R158 ;  /* 0x0000009eff9e723e */ /* 0x000fe200000000ff */
[-C--:B------:R-:W-:Y:S01]  /*e220*/  FMUL R151, R151, R200.reuse ;  /* 0x000000c897977220 */ /* 0x080fe20000400000 */
[----:B------:R-:W-:Y:S01]  /*e230*/  F2FP.F16.F32.PACK_AB R159, RZ, R159 ;  /* 0x0000009fff9f723e */ /* 0x000fe200000000ff */
[----:B------:R-:W-:Y:S01]  /*e240*/  FMUL R136, R136, R200 ;  /* 0x000000c888887220 */ /* 0x000fe20000400000 */
[----:B------:R-:W-:Y:S01]  /*e250*/  F2FP.F16.F32.PACK_AB R144, RZ, R144 ;  /* 0x00000090ff90723e */ /* 0x000fe200000000ff */
[----:B------:R1:W-:Y:S01]  /*e260*/  @P4 STG.E.U16 desc[UR54][R12.64+0x30], R172 ;  /* 0x000030ac0c004986 */ /* 0x0003e2000c101536 */
[----:B------:R-:W-:Y:S01]  /*e270*/  F2FP.F16.F32.PACK_AB R145, RZ, R145 ;  /* 0x00000091ff91723e */ /* 0x000fe200000000ff */
[-C--:B------:R-:W-:Y:S01]  /*e280*/  FMUL R137, R137, R200.reuse ;  /* 0x000000c889897220 */ /* 0x080fe20000400000 */
[----:B------:R-:W-:Y:S01]  /*e290*/  F2FP.F16.F32.PACK_AB R147, RZ, R147 ;  /* 0x00000093ff93723e */ /* 0x000fe200000000ff */
[----:B------:R1:W-:Y:S01]  /*e2a0*/  @P2 STG.E.U16 desc[UR54][R12.64+0x32], R173 ;  /* 0x000032ad0c002986 */ /* 0x0003e2000c101536 */
[C---:B------:R-:W-:Y:S01]  /*e2b0*/  ISETP.GT.AND P2, PT, R3.reuse, 0x21, PT ;  /* 0x000000210300780c */ /* 0x040fe20003f44270 */
[----:B------:R-:W-:Y:S01]  /*e2c0*/  FMUL R138, R138, R200 ;  /* 0x000000c88a8a7220 */ /* 0x000fe20000400000 */
[----:B------:R-:W-:Y:S01]  /*e2d0*/  F2FP.F16.F32.PACK_AB R146, RZ, R146 ;  /* 0x00000092ff92723e */ /* 0x000fe200000000ff */
[----:B------:R1:W-:Y:S01]  /*e2e0*/  @P3 STG.E.U16 desc[UR54][R8.64+0x32], R175 ;  /* 0x000032af08003986 */ /* 0x0003e2000c101536 */
[----:B------:R-:W-:Y:S01]  /*e2f0*/  ISETP.GT.AND P3, PT, R3, 0x20, PT ;  /* 0x000000200300780c */ /* 0x000fe20003f64270 */
[-C--:B------:R-:W-:Y:S01]  /*e300*/  FMUL R139, R139, R200.reuse ;  /* 0x000000c88b8b7220 */ /* 0x080fe20000400000 */
[C---:B------:R-:W-:Y:S01]  /*e310*/  ISETP.GT.AND P4, PT, R0.reuse, RZ, P2 ;  /* 0x000000ff0000720c */ /* 0x040fe20001784270 */
[----:B------:R1:W-:Y:S01]  /*e320*/  @P1 STG.E.U16 desc[UR54][R8.64+0x30], R174 ;  /* 0x000030ae08001986 */ /* 0x0003e2000c101536 */
[C---:B------:R-:W-:Y:S01]  /*e330*/  ISETP.GT.AND P0, PT, R0.reuse, RZ, P3 ;  /* 0x000000ff0000720c */ /* 0x040fe20001f04270 */
[-C--:B------:R-:W-:Y:S01]  /*e340*/  FMUL R141, R141, R200.reuse ;  /* 0x000000c88d8d7220 */ /* 0x080fe20000400000 */
[----:B------:R-:W-:Y:S01]  /*e350*/  ISETP.GT.AND P1, PT, R0, 0x8, P2 ;  /* 0x000000080000780c */ /* 0x000fe20001724270 */
[-C--:B------:R-:W-:Y:S01]  /*e360*/  FMUL R140, R140, R200.reuse ;  /* 0x000000c88c8c7220 */ /* 0x080fe20000400000 */
[----:B------:R-:W-:Y:S01]  /*e370*/  ISETP.GT.AND P5, PT, R0, 0x8, P3 ;  /* 0x000000080000780c */ /* 0x000fe20001fa4270 */
[----:B------:R-:W-:Y:S01]  /*e380*/  FMUL R142, R142, R200 ;  /* 0x000000c88e8e7220 */ /* 0x000fe20000400000 */
[----:B------:R-:W-:Y:S01]  /*e390*/  F2FP.F16.F32.PACK_AB R148, RZ, R148 ;  /* 0x00000094ff94723e */ /* 0x000fe200000000ff */
[-C--:B------:R-:W-:Y:S01]  /*e3a0*/  FMUL R143, R143, R200.reuse ;  /* 0x000000c88f8f7220 */ /* 0x080fe20000400000 */
[----:B------:R-:W-:Y:S01]  /*e3b0*/  F2FP.F16.F32.PACK_AB R149, RZ, R149 ;  /* 0x00000095ff95723e */ /* 0x000fe200000000ff */
[----:B------:R-:W-:Y:S01]  /*e3c0*/  FMUL R128, R128, R200 ;  /* 0x000000c880807220 */ /* 0x000fe20000400000 */
[----:B------:R-:W-:Y:S01]  /*e3d0*/  F2FP.F16.F32.PACK_AB R150, RZ, R150 ;  /* 0x00000096ff96723e */ /* 0x000fe200000000ff */
[----:B------:R1:W-:Y:S01]  /*e3e0*/  @P4 STG.E.U16 desc[UR54][R4.64+0x42], R161 ;  /* 0x000042a104004986 */ /* 0x0003e2000c101536 */
[----:B------:R-:W-:Y:S01]  /*e3f0*/  F2FP.F16.F32.PACK_AB R151, RZ, R151 ;  /* 0x00000097ff97723e */ /* 0x000fe200000000ff */
[----:B------:R-:W-:Y:S01]  /*e400*/  FMUL R129, R129, R200 ;  /* 0x000000c881817220 */ /* 0x000fe20000400000 */
[----:B------:R-:W-:Y:S01]  /*e410*/  F2FP.F16.F32.PACK_AB R136, RZ, R136 ;  /* 0x00000088ff88723e */ /* 0x000fe200000000ff */
[----:B------:R1:W-:Y:S01]  /*e420*/  @P0 STG.E.U16 desc[UR54][R4.64+0x40], R160 ;  /* 0x000040a004000986 */ /* 0x0003e2000c101536 */
[----:B------:R-:W-:Y:S01]  /*e430*/  ISETP.GT.AND P0, PT, R3, 0x28, PT ;  /* 0x000000280300780c */ /* 0x000fe20003f04270 */
[-C--:B------:R-:W-:Y:S01]  /*e440*/  FMUL R131, R131, R200.reuse ;  /* 0x000000c883837220 */ /* 0x080fe20000400000 */
[----:B------:R-:W-:Y:S01]  /*e450*/  F2FP.F16.F32.PACK_AB R137, RZ, R137 ;  /* 0x00000089ff89723e */ /* 0x000fe200000000ff */
[----:B------:R1:W-:Y:S01]  /*e460*/  @P1 STG.E.U16 desc[UR54][R6.64+0x42], R163 ;  /* 0x000042a306001986 */ /* 0x0003e2000c101536 */
[----:B------:R-:W-:Y:S01]  /*e470*/  ISETP.GT.AND P1, PT, R3, 0x29, PT ;  /* 0x000000290300780c */ /* 0x000fe20003f24270 */
[----:B------:R-:W-:Y:S01]  /*e480*/  FMUL R130, R130, R200 ;  /* 0x000000c882827220 */ /* 0x000fe20000400000 */
[----:B------:R-:W-:Y:S01]  /*e490*/  F2FP.F16.F32.PACK_AB R138, RZ, R138 ;  /* 0x0000008aff8a723e */ /* 0x000fe200000000ff */
[----:B------:R1:W-:Y:S01]  /*e4a0*/  @P5 STG.E.U16 desc[UR54][R6.64+0x40], R162 ;  /* 0x000040a206005986 */ /* 0x0003e2000c101536 */
[----:B------:R-:W-:Y:S01]  /*e4b0*/  ISETP.GT.AND P5, PT, R0, RZ, P0 ;  /* 0x000000ff0000720c */ /* 0x000fe200007a4270 */
[-C--:B------:R-:W-:Y:S01]  /*e4c0*/  FMUL R132, R132, R200.reuse ;  /* 0x000000c884847220 */ /* 0x080fe20000400000 */
[----:B------:R-:W-:Y:S01]  /*e4d0*/  ISETP.GT.AND P4, PT, R0, RZ, P1 ;  /* 0x000000ff0000720c */ /* 0x000fe20000f84270 */
[-C--:B------:R-:W-:Y:S01]  /*e4e0*/  FMUL R133, R133, R200.reuse ;  /* 0x000000c885857220 */ /* 0x080fe20000400000 */
[----:B------:R-:W-:Y:S01]  /*e4f0*/  F2FP.F16.F32.PACK_AB R139, RZ, R139 ;  /* 0x0000008bff8b723e */ /* 0x000fe200000000ff */
[-C--:B------:R-:W-:Y:S01]  /*e500*/  FMUL R134, R134, R200.reuse ;  /* 0x000000c886867220 */ /* 0x080fe20000400000 */
[----:B------:R-:W-:Y:S01]  /*e510*/  F2FP.F16.F32.PACK_AB R141, RZ, R141 ;  /* 0x0000008dff8d723e */ /* 0x000fe200000000ff */
[----:B------:R-:W-:Y:S01]  /*e520*/  FMUL R135, R135, R200 ;  /* 0x000000c887877220 */ /* 0x000fe20000400000 */
[----:B------:R-:W-:Y:S01]  /*e530*/  F2FP.F16.F32.PACK_AB R140, RZ, R140 ;  /* 0x0000008cff8c723e */ /* 0x000fe200000000ff */
[----:B------:R-:W-:Y:S01]  /*e540*/  FMUL R120, R120, R200 ;  /* 0x000000c878787220 */ /* 0x000fe20000400000 */
[----:B------:R-:W-:Y:S01]  /*e550*/  F2FP.F16.F32.PACK_AB R142, RZ, R142 ;  /* 0x0000008eff8e723e */ /* 0x000fe200000000ff */
[-C--:B------:R-:W-:Y:S01]  /*e560*/  FMUL R121, R121, R200.reuse ;  /* 0x000000c879797220 */ /* 0x080fe20000400000 */
[----:B------:R-:W-:Y:S01]  /*e570*/  F2FP.F16.F32.PACK_AB R143, RZ, R143 ;  /* 0x0000008fff8f723e */ /* 0x000fe200000000ff */
[----:B------:R1:W-:Y:S01]  /*e580*/  @P5 STG.E.U16 desc[UR54][R4.64+0x50], R164 ;  /* 0x000050a404005986 */ /* 0x0003e2000c101536 */
[----:B------:R-:W-:Y:S01]  /*e590*/  ISETP.GT.AND P5, PT, R0, 0x8, P0 ;  /* 0x000000080000780c */ /* 0x000fe200007a4270 */
[----:B------:R-:W-:Y:S01]  /*e5a0*/  FMUL R122, R122, R200 ;  /* 0x000000c87a7a7220 */ /* 0x000fe20000400000 */
[----:B------:R-:W-:Y:S01]  /*e5b0*/  F2FP.F16.F32.PACK_AB R128, RZ, R128 ;  /* 0x00000080ff80723e */ /* 0x000fe200000000ff */
[----:B------:R1:W-:Y:S01]  /*e5c0*/  @P4 STG.E.U16 desc[UR54][R4.64+0x52], R165 ;  /* 0x000052a504004986 */ /* 0x0003e2000c101536 */
[----:B------:R-:W-:Y:S01]  /*e5d0*/  ISETP.GT.AND P4, PT, R0, 0x8, P1 ;  /* 0x000000080000780c */ /* 0x000fe20000f84270 */
        /* <DEDUP_REMOVED lines=34> */
[----:B------:R1:W-:Y:S01]  /*e800*/  @P2 STG.E.U16 desc[UR54][R8.64+0x42], R155 ;  /* 0x0000429b08002986 */ /* 0x0003e2000c101536 */
[----:B------:R-:W-:Y:S01]  /*e810*/  ISETP.GT.AND P2, PT, R3, 0x31, PT ;  /* 0x000000310300780c */ /* 0x000fe20003f44270 */
[----:B------:R-:W-:Y:S01]  /*e820*/  FMUL R119, R119, R200 ;  /* 0x000000c877777220 */ /* 0x000fe20000400000 */
[----:B------:R-:W-:Y:S01]  /*e830*/  F2FP.F16.F32.PACK_AB R122, RZ, R122 ;  /* 0x0000007aff7a723e */ /* 0x000fe200000000ff */
[-C--:B------:R-:W-:Y:S01]  /*e840*/  FMUL R104, R104, R200.reuse ;  /* 0x000000c868687220 */ /* 0x080fe20000400000 */
[----:B------:R-:W-:Y:S01]  /*e850*/  F2FP.F16.F32.PACK_AB R123, RZ, R123 ;  /* 0x0000007bff7b723e */ /* 0x000fe200000000ff */
[----:B------:R1:W-:Y:S01]  /*e860*/  @P4 STG.E.U16 desc[UR54][R12.64+0x50], R156 ;  /* 0x0000509c0c004986 */ /* 0x0003e2000c101536 */
[----:B------:R-:W-:Y:S01]  /*e870*/  ISETP.GT.AND P4, PT, R0, RZ, P2 ;  /* 0x000000ff0000720c */ /* 0x000fe20001784270 */
[-C--:B------:R-:W-:Y:S01]  /*e880*/  FMUL R105, R105, R200.reuse ;  /* 0x000000c869697220 */ /* 0x080fe20000400000 */
[----:B------:R-:W-:Y:S01]  /*e890*/  F2FP.F16.F32.PACK_AB R125, RZ, R125 ;  /* 0x0000007dff7d723e */ /* 0x000fe200000000ff */
[----:B------:R1:W-:Y:S01]  /*e8a0*/  @P3 STG.E.U16 desc[UR54][R12.64+0x52], R157 ;  /* 0x0000529d0c003986 */ /* 0x0003e2000c101536 */
[----:B------:R-:W-:Y:S01]  /*e8b0*/  ISETP.GT.AND P3, PT, R3, 0x30, PT ;  /* 0x000000300300780c */ /* 0x000fe20003f64270 */
[----:B------:R-:W-:Y:S01]  /*e8c0*/  FMUL R106, R106, R200 ;  /* 0x000000c86a6a7220 */ /* 0x000fe20000400000 */
[----:B------:R-:W-:Y:S01]  /*e8d0*/  F2FP.F16.F32.PACK_AB R124, RZ, R124 ;  /* 0x0000007cff7c723e */ /* 0x000fe200000000ff */
[----:B------:R1:W-:Y:S01]  /*e8e0*/  @P0 STG.E.U16 desc[UR54][R8.64+0x50], R158 ;  /* 0x0000509e08000986 */ /* 0x0003e2000c101536 */
[C---:B------:R-:W-:Y:S01]  /*e8f0*/  ISETP.GT.AND P0, PT, R0.reuse, RZ, P3 ;  /* 0x000000ff0000720c */ /* 0x040fe20001f04270 */
[-C--:B------:R-:W-:Y:S01]  /*e900*/  FMUL R107, R107, R200.reuse ;  /* 0x000000c86b6b7220 */ /* 0x080fe20000400000 */
[C---:B------:R-:W-:Y:S01]  /*e910*/  ISETP.GT.AND P5, PT, R0.reuse, 0x8, P3 ;  /* 0x000000080000780c */ /* 0x040fe20001fa4270 */
[----:B------:R1:W-:Y:S01]  /*e920*/  @P1 STG.E.U16 desc[UR54][R8.64+0x52], R159 ;  /* 0x0000529f08001986 */ /* 0x0003e2000c101536 */
[----:B------:R-:W-:Y:S01]  /*e930*/  ISETP.GT.AND P1, PT, R0, 0x8, P2 ;  /* 0x000000080000780c */ /* 0x000fe20001724270 */
[----:B------:R-:W-:Y:S01]  /*e940*/  FMUL R109, R109, R200 ;  /* 0x000000c86d6d7220 */ /* 0x000fe20000400000 */
[----:B------:R-:W-:Y:S01]  /*e950*/  F2FP.F16.F32.PACK_AB R126, RZ, R126 ;  /* 0x0000007eff7e723e */ /* 0x000fe200000000ff */
[----:B------:R1:W-:Y:S01]  /*e960*/  @P4 STG.E.U16 desc[UR54][R4.64+0x62], R145 ;  /* 0x0000629104004986 */ /* 0x0003e2000c101536 */
[----:B------:R-:W-:Y:S01]  /*e970*/  F2FP.F16.F32.PACK_AB R127, RZ, R127 ;  /* 0x0000007fff7f723e */ /* 0x000fe200000000ff */
[----:B------:R-:W-:Y:S01]  /*e980*/  FMUL R108, R108, R200 ;  /* 0x000000c86c6c7220 */ /* 0x000fe20000400000 */
[----:B------:R-:W-:Y:S01]  /*e990*/  F2FP.F16.F32.PACK_AB R112, RZ, R112 ;  /* 0x00000070ff70723e */ /* 0x000fe200000000ff */
[-C--:B------:R-:W-:Y:S01]  /*e9a0*/  FMUL R110, R110, R200.reuse ;  /* 0x000000c86e6e7220 */ /* 0x080fe20000400000 */
        /* <DEDUP_REMOVED lines=12> */
[----:B------:R-:W-:Y:S01]  /*ea70*/  ISETP.GT.AND P4, PT, R0, RZ, P1 ;  /* 0x000000ff0000720c */ /* 0x000fe20000f84270 */
        /* <DEDUP_REMOVED lines=54> */
[----:B------:R-:W-:Y:S01]  /*ede0*/  FMUL R85, R85, R200 ;  /* 0x000000c855557220 */ /* 0x000fe20000400000 */
        /* <DEDUP_REMOVED lines=19> */
[-C--:B------:R-:W-:Y:S01]  /*ef20*/  FMUL R74, R74, R200.reuse ;  /* 0x000000c84a4a7220 */ /* 0x080fe20000400000 */
        /* <DEDUP_REMOVED lines=9> */
[-C--:B------:R-:W-:Y:S01]  /*efc0*/  FMUL R76, R76, R200.reuse ;  /* 0x000000c84c4c7220 */ /* 0x080fe20000400000 */
[----:B------:R-:W-:Y:S01]  /*efd0*/  F2FP.F16.F32.PACK_AB R93, RZ, R93 ;  /* 0x0000005dff5d723e */ /* 0x000fe200000000ff */
[----:B------:R1:W-:Y:S01]  /*efe0*/  @P5 STG.E.U16 desc[UR54][R6.64+0x80], R130 ;  /* 0x0000808206005986 */ /* 0x0003e2000c101536 */
[----:B------:R-:W-:Y:S01]  /*eff0*/  ISETP.GT.AND P5, PT, R0, RZ, P0 ;  /* 0x000000ff0000720c */ /* 0x000fe200007a4270 */
[-C--:B------:R-:W-:Y:S01]  /*f000*/  FMUL R78, R78, R200.reuse ;  /* 0x000000c84e4e7220 */ /* 0x080fe20000400000 */
[----:B------:R-:W-:Y:S01]  /*f010*/  ISETP.GT.AND P4, PT, R0, RZ, P1 ;  /* 0x000000ff0000720c */ /* 0x000fe20000f84270 */
[----:B------:R-:W-:Y:S01]  /*f020*/  FMUL R79, R79, R200 ;  /* 0x000000c84f4f7220 */ /* 0x000fe20000400000 */
[----:B------:R-:W-:Y:S01]  /*f030*/  F2FP.F16.F32.PACK_AB R92, RZ, R92 ;  /* 0x0000005cff5c723e */ /* 0x000fe200000000ff */
        /* <DEDUP_REMOVED lines=8> */
[----:B------:R1:W-:Y:S01]  /*f0c0*/  @P5 STG.E.U16 desc[UR54][R4.64+0x90], R132 ;  /* 0x0000908404005986 */ /* 0x0003e2000c101536 */
[----:B------:R-:W-:Y:S01]  /*f0d0*/  ISETP.GT.AND P5, PT, R0, 0x8, P0 ;  /* 0x000000080000780c */ /* 0x000fe200007a4270 */
[-C--:B------:R-:W-:Y:S01]  /*f0e0*/  FMUL R68, R68, R200.reuse ;  /* 0x000000c844447220 */ /* 0x080fe20000400000 */
[----:B------:R-:W-:Y:S01]  /*f0f0*/  F2FP.F16.F32.PACK_AB R83, RZ, R83 ;  /* 0x00000053ff53723e */ /* 0x000fe200000000ff */
[----:B------:R1:W-:Y:S01]  /*f100*/  @P4 STG.E.U16 desc[UR54][R4.64+0x92], R133 ;  /* 0x0000928504004986 */ /* 0x0003e2000c101536 */
[----:B------:R-:W-:Y:S01]  /*f110*/  ISETP.GT.AND P4, PT, R0, 0x8, P1 ;  /* 0x000000080000780c */ /* 0x000fe20000f84270 */
        /* <DEDUP_REMOVED lines=33> */
[C---:B------:R-:W-:Y:S01]  /*f330*/  ISETP.GT.AND P1, PT, R0.reuse, 0x88, P1 ;  /* 0x000000880000780c */ /* 0x040fe20000f24270 */
[----:B------:R1:W-:Y:S01]  /*f340*/  @P2 STG.E.U16 desc[UR54][R8.64+0x82], R123 ;  /* 0x0000827b08002986 */ /* 0x0003e2000c101536 */
[----:B------:R-:W-:Y:S01]  /*f350*/  ISETP.GT.AND P2, PT, R3, 0x51, PT ;  /* 0x000000510300780c */ /* 0x000fe20003f44270 */
[-C--:B------:R-:W-:Y:S01]  /*f360*/  FMUL R49, R49, R200.reuse ;  /* 0x000000c831317220 */ /* 0x080fe20000400000 */
[----:B------:R-:W-:Y:S01]  /*f370*/  F2FP.F16.F32.PACK_AB R77, RZ, R77 ;  /* 0x0000004dff4d723e */ /* 0x000fe200000000ff */
[----:B------:R-:W-:Y:S01]  /*f380*/  FMUL R51, R51, R200 ;  /* 0x000000c833337220 */ /* 0x000fe20000400000 */
[----:B------:R-:W-:Y:S01]  /*f390*/  F2FP.F16.F32.PACK_AB R76, RZ, R76 ;  /* 0x0000004cff4c723e */ /* 0x000fe200000000ff */
[----:B------:R1:W-:Y:S01]  /*f3a0*/  @P4 STG.E.U16 desc[UR54][R12.64+0x90], R124 ;  /* 0x0000907c0c004986 */ /* 0x0003e2000c101536 */
[----:B------:R-:W-:Y:S01]  /*f3b0*/  ISETP.GT.AND P4, PT, R0, RZ, P2 ;  /* 0x000000ff0000720c */ /* 0x000fe20001784270 */
[----:B------:R-:W-:Y:S01]  /*f3c0*/  FMUL R50, R50, R200 ;  /* 0x000000c832327220 */ /* 0x000fe20000400000 */
[----:B------:R-:W-:Y:S01]  /*f3d0*/  F2FP.F16.F32.PACK_AB R78, RZ, R78 ;  /* 0x0000004eff4e723e */ /* 0x000fe200000000ff */
[----:B------:R1:W-:Y:S01]  /*f3e0*/  @P3 STG.E.U16 desc[UR54][R12.64+0x92], R125 ;  /* 0x0000927d0c003986 */ /* 0x0003e2000c101536 */
[----:B------:R-:W-:Y:S01]  /*f3f0*/  ISETP.GT.AND P3, PT, R3, 0x50, PT ;  /* 0x000000500300780c */ /* 0x000fe20003f64270 */
[-C--:B------:R-:W-:Y:S01]  /*f400*/  FMUL R52, R52, R200.reuse ;  /* 0x000000c834347220 */ /* 0x080fe20000400000 */
        /* <DEDUP_REMOVED lines=54> */
[C---:B------:R-:W-:Y:S01]  /*f770*/  ISETP.GT.AND P3, PT, R0.reuse, 0x88, P3 ;  /* 0x000000880000780c */ /* 0x040fe20001f64270 */
[----:B------:R1:W-:Y:S01]  /*f780*/  @P4 STG.E.U16 desc[UR54][R6.64+0xb2], R119 ;  /* 0x0000b27706004986 */ /* 0x0003e2000c101536 */
[C---:B------:R-:W-:Y:S01]  /*f790*/  ISETP.GT.AND P4, PT, R0.reuse, 0x80, P2 ;  /* 0x000000800000780c */ /* 0x040fe20001784270 */
        /* <DEDUP_REMOVED lines=20> */
[----:B------:R1:W-:Y:S01]  /*f8e0*/  @P2 STG.E.U16 desc[UR54][R8.64+0xa2], R107 ;  /* 0x0000a26b08002986 */ /* 0x0003e2000c101536 */
[----:B------:R-:W-:Y:S01]  /*f8f0*/  ISETP.GT.AND P2, PT, R3, 0x61, PT ;  /* 0x000000610300780c */ /* 0x000fe20003f44270 */
[-C--:B------:R-:W-:Y:S01]  /*f900*/  FMUL R30, R30, R200.reuse ;  /* 0x000000c81e1e7220 */ /* 0x080fe20000400000 */
[----:B------:R-:W-:Y:S01]  /*f910*/  F2FP.F16.F32.PACK_AB R53, RZ, R53 ;  /* 0x00000035ff35723e */ /* 0x000fe200000000ff */
[----:B------:R-:W-:Y:S01]  /*f920*/  FMUL R31, R31, R200 ;  /* 0x000000c81f1f7220 */ /* 0x000fe20000400000 */
[----:B------:R-:W-:Y:S01]  /*f930*/  F2FP.F16.F32.PACK_AB R54, RZ, R54 ;  /* 0x00000036ff36723e */ /* 0x000fe200000000ff */
[----:B------:R1:W-:Y:S01]  /*f940*/  @P4 STG.E.U16 desc[UR54][R12.64+0xb0], R108 ;  /* 0x0000b06c0c004986 */ /* 0x0003e2000c101536 */
[----:B------:R-:W-:-:S02]  /*f950*/  ISETP.GT.AND P4, PT, R0, RZ, P2 ;  /* 0x000000ff0000720c */ /* 0x000fc40001784270 */
[----:B------:R-:W-:Y:S01]  /*f960*/  F2FP.F16.F32.PACK_AB R55, RZ, R55 ;  /* 0x00000037ff37723e */ /* 0x000fe200000000ff */
[----:B------:R1:W-:Y:S01]  /*f970*/  @P3 STG.E.U16 desc[UR54][R12.64+0xb2], R109 ;  /* 0x0000b26d0c003986 */ /* 0x0003e2000c101536 */
[----:B------:R-:W-:Y:S02]  /*f980*/  ISETP.GT.AND P3, PT, R3, 0x60, PT ;  /* 0x000000600300780c */ /* 0x000fe40003f64270 */
[----:B------:R-:W-:Y:S01]  /*f990*/  F2FP.F16.F32.PACK_AB R40, RZ, R40 ;  /* 0x00000028ff28723e */ /* 0x000fe200000000ff */
[----:B------:R1:W-:Y:S01]  /*f9a0*/  @P0 STG.E.U16 desc[UR54][R8.64+0xb0], R110 ;  /* 0x0000b06e08000986 */ /* 0x0003e2000c101536 */
[C---:B------:R-:W-:Y:S02]  /*f9b0*/  ISETP.GT.AND P0, PT, R0.reuse, RZ, P3 ;  /* 0x000000ff0000720c */ /* 0x040fe40001f04270 */
[C---:B------:R-:W-:Y:S01]  /*f9c0*/  ISETP.GT.AND P5, PT, R0.reuse, 0x8, P3 ;  /* 0x000000080000780c */ /* 0x040fe20001fa4270 */
[----:B------:R1:W-:Y:S01]  /*f9d0*/  @P1 STG.E.U16 desc[UR54][R8.64+0xb2], R111 ;  /* 0x0000b26f08001986 */ /* 0x0003e2000c101536 */
[----:B------:R-:W-:-:S02]  /*f9e0*/  ISETP.GT.AND P1, PT, R0, 0x8, P2 ;  /* 0x000000080000780c */ /* 0x000fc40001724270 */
[----:B------:R-:W-:Y:S01]  /*f9f0*/  F2FP.F16.F32.PACK_AB R41, RZ, R41 ;  /* 0x00000029ff29723e */ /* 0x000fe200000000ff */
[----:B------:R1:W-:Y:S01]  /*fa00*/  @P4 STG.E.U16 desc[UR54][R4.64+0xc2], R97 ;  /* 0x0000c26104004986 */ /* 0x0003e2000c101536 */
[----:B------:R-:W-:Y:S02]  /*fa10*/  F2FP.F16.F32.PACK_AB R42, RZ, R42 ;  /* 0x0000002aff2a723e */ /* 0x000fe400000000ff */
[----:B------:R-:W-:Y:S02]  /*fa20*/  F2FP.F16.F32.PACK_AB R43, RZ, R43 ;  /* 0x0000002bff2b723e */ /* 0x000fe400000000ff */
[----:B------:R-:W-:Y:S01]  /*fa30*/  F2FP.F16.F32.PACK_AB R45, RZ, R45 ;  /* 0x0000002dff2d723e */ /* 0x000fe200000000ff */
[----:B------:R1:W-:Y:S01]  /*fa40*/  @P0 STG.E.U16 desc[UR54][R4.64+0xc0], R96 ;  /* 0x0000c06004000986 */ /* 0x0003e2000c101536 */
[C---:B------:R-:W-:Y:S02]  /*fa50*/  ISETP.GT.AND P0, PT, R3.reuse, 0x68, PT ;  /* 0x000000680300780c */ /* 0x040fe40003f04270 */
[----:B------:R-:W-:Y:S01]  /*fa60*/  F2FP.F16.F32.PACK_AB R44, RZ, R44 ;  /* 0x0000002cff2c723e */ /* 0x000fe200000000ff */
[----:B------:R1:W-:Y:S01]  /*fa70*/  @P1 STG.E.U16 desc[UR54][R6.64+0xc2], R99 ;  /* 0x0000c26306001986 */ /* 0x0003e2000c101536 */
[----:B------:R-:W-:-:S02]  /*fa80*/  ISETP.GT.AND P1, PT, R3, 0x69, PT ;  /* 0x000000690300780c */ /* 0x000fc40003f24270 */
[----:B------:R-:W-:Y:S01]  /*fa90*/  F2FP.F16.F32.PACK_AB R46, RZ, R46 ;  /* 0x0000002eff2e723e */ /* 0x000fe200000000ff */
[----:B------:R1:W-:Y:S01]  /*faa0*/  @P5 STG.E.U16 desc[UR54][R6.64+0xc0], R98 ;  /* 0x0000c06206005986 */ /* 0x0003e2000c101536 */
[C---:B------:R-:W-:Y:S02]  /*fab0*/  ISETP.GT.AND P5, PT, R0.reuse, RZ, P0 ;  /* 0x000000ff0000720c */ /* 0x040fe400007a4270 */
[----:B------:R-:W-:Y:S02]  /*fac0*/  ISETP.GT.AND P4, PT, R0, RZ, P1 ;  /* 0x000000ff0000720c */ /* 0x000fe40000f84270 */
[----:B------:R-:W-:Y:S02]  /*fad0*/  F2FP.F16.F32.PACK_AB R47, RZ, R47 ;  /* 0x0000002fff2f723e */ /* 0x000fe400000000ff */
[----:B------:R-:W-:Y:S02]  /*fae0*/  F2FP.F16.F32.PACK_AB R32, RZ, R32 ;  /* 0x00000020ff20723e */ /* 0x000fe400000000ff */
[----:B------:R-:W-:-:S02]  /*faf0*/  F2FP.F16.F32.PACK_AB R33, RZ, R33 ;  /* 0x00000021ff21723e */ /* 0x000fc400000000ff */
[----:B------:R-:W-:Y:S02]  /*fb00*/  F2FP.F16.F32.PACK_AB R34, RZ, R34 ;  /* 0x00000022ff22723e */ /* 0x000fe400000000ff */
[----:B------:R-:W-:Y:S01]  /*fb10*/  F2FP.F16.F32.PACK_AB R35, RZ, R35 ;  /* 0x00000023ff23723e */ /* 0x000fe200000000ff */
[----:B------:R1:W-:Y:S01]  /*fb20*/  @P5 STG.E.U16 desc[UR54][R4.64+0xd0], R100 ;  /* 0x0000d06404005986 */ /* 0x0003e2000c101536 */
[C---:B------:R-:W-:Y:S02]  /*fb30*/  ISETP.GT.AND P5, PT, R0.reuse, 0x8, P0 ;  /* 0x000000080000780c */ /* 0x040fe400007a4270 */
[----:B------:R-:W-:Y:S01]  /*fb40*/  F2FP.F16.F32.PACK_AB R36, RZ, R36 ;  /* 0x00000024ff24723e */ /* 0x000fe200000000ff */
[----:B------:R1:W-:Y:S01]  /*fb50*/  @P4 STG.E.U16 desc[UR54][R4.64+0xd2], R101 ;  /* 0x0000d26504004986 */ /* 0x0003e2000c101536 */
[----:B------:R-:W-:Y:S02]  /*fb60*/  ISETP.GT.AND P4, PT, R0, 0x8, P1 ;  /* 0x000000080000780c */ /* 0x000fe40000f84270 */
[----:B------:R-:W-:-:S02]  /*fb70*/  F2FP.F16.F32.PACK_AB R37, RZ, R37 ;  /* 0x00000025ff25723e */ /* 0x000fc400000000ff */
[----:B------:R-:W-:Y:S02]  /*fb80*/  F2FP.F16.F32.PACK_AB R38, RZ, R38 ;  /* 0x00000026ff26723e */ /* 0x000fe400000000ff */
[----:B------:R-:W-:Y:S02]  /*fb90*/  F2FP.F16.F32.PACK_AB R39, RZ, R39 ;  /* 0x00000027ff27723e */ /* 0x000fe400000000ff */
[----:B------:R-:W-:Y:S01]  /*fba0*/  F2FP.F16.F32.PACK_AB R24, RZ, R24 ;  /* 0x00000018ff18723e */ /* 0x000fe200000000ff */
[----:B------:R1:W-:Y:S01]  /*fbb0*/  @P5 STG.E.U16 desc[UR54][R6.64+0xd0], R102 ;  /* 0x0000d06606005986 */ /* 0x0003e2000c101536 */
[C---:B------:R-:W-:Y:S02]  /*fbc0*/  ISETP.GT.AND P5, PT, R0.reuse, 0x80, P3 ;  /* 0x000000800000780c */ /* 0x040fe40001fa4270 */
[C---:B------:R-:W-:Y:S01]  /*fbd0*/  ISETP.GT.AND P3, PT, R0.reuse, 0x88, P3 ;  /* 0x000000880000780c */ /* 0x040fe20001f64270 */
[----:B------:R1:W-:Y:S01]  /*fbe0*/  @P4 STG.E.U16 desc[UR54][R6.64+0xd2], R103 ;  /* 0x0000d26706004986 */ /* 0x0003e2000c101536 */
[----:B------:R-:W-:-:S02]  /*fbf0*/  ISETP.GT.AND P4, PT, R0, 0x80, P2 ;  /* 0x000000800000780c */ /* 0x000fc40001784270 */
[C---:B------:R-:W-:Y:S02]  /*fc00*/  ISETP.GT.AND P2, PT, R0.reuse, 0x88, P2 ;  /* 0x000000880000780c */ /* 0x040fe40001744270 */
[----:B------:R-:W-:Y:S02]  /*fc10*/  F2FP.F16.F32.PACK_AB R25, RZ, R25 ;  /* 0x00000019ff19723e */ /* 0x000fe400000000ff */
[----:B------:R-:W-:Y:S02]  /*fc20*/  F2FP.F16.F32.PACK_AB R26, RZ, R26 ;  /* 0x0000001aff1a723e */ /* 0x000fe400000000ff */
[----:B------:R-:W-:Y:S01]  /*fc30*/  F2FP.F16.F32.PACK_AB R27, RZ, R27 ;  /* 0x0000001bff1b723e */ /* 0x000fe200000000ff */
[----:B------:R1:W-:Y:S01]  /*fc40*/  @P5 STG.E.U16 desc[UR54][R12.64+0xc0], R88 ;  /* 0x0000c0580c005986 */ /* 0x0003e2000c101536 */
[----:B------:R-:W-:Y:S02]  /*fc50*/  F2FP.F16.F32.PACK_AB R28, RZ, R28 ;  /* 0x0000001cff1c723e */ /* 0x000fe400000000ff */
[----:B------:R-:W-:Y:S01]  /*fc60*/  F2FP.F16.F32.PACK_AB R29, RZ, R29 ;  /* 0x0000001dff1d723e */ /* 0x000fe200000000ff */
[----:B------:R1:W-:Y:S01]  /*fc70*/  @P4 STG.E.U16 desc[UR54][R12.64+0xc2], R89 ;  /* 0x0000c2590c004986 */ /* 0x0003e2000c101536 */
[----:B------:R-:W-:-:S02]  /*fc80*/  ISETP.GT.AND P4, PT, R0, 0x80, P0 ;  /* 0x000000800000780c */ /* 0x000fc40000784270 */
[C---:B------:R-:W-:Y:S01]  /*fc90*/  ISETP.GT.AND P0, PT, R0.reuse, 0x88, P0 ;  /* 0x000000880000780c */ /* 0x040fe20000704270 */
[----:B------:R1:W-:Y:S01]  /*fca0*/  @P3 STG.E.U16 desc[UR54][R8.64+0xc0], R90 ;  /* 0x0000c05a08003986 */ /* 0x0003e2000c101536 */
[C---:B------:R-:W-:Y:S02]  /*fcb0*/  ISETP.GT.AND P3, PT, R0.reuse, 0x80, P1 ;  /* 0x000000800000780c */ /* 0x040fe40000f64270 */
[C---:B------:R-:W-:Y:S01]  /*fcc0*/  ISETP.GT.AND P1, PT, R0.reuse, 0x88, P1 ;  /* 0x000000880000780c */ /* 0x040fe20000f24270 */
[----:B------:R1:W-:Y:S01]  /*fcd0*/  @P2 STG.E.U16 desc[UR54][R8.64+0xc2], R91 ;  /* 0x0000c25b08002986 */ /* 0x0003e2000c101536 */
[----:B------:R-:W-:Y:S02]  /*fce0*/  ISETP.GT.AND P2, PT, R3, 0x71, PT ;  /* 0x000000710300780c */ /* 0x000fe40003f44270 */
[----:B------:R-:W-:Y:S02]  /*fcf0*/  F2FP.F16.F32.PACK_AB R30, RZ, R30 ;  /* 0x0000001eff1e723e */ /* 0x000fe400000000ff */
[----:B------:R-:W-:Y:S01]  /*fd00*/  F2FP.F16.F32.PACK_AB R31, RZ, R31 ;  /* 0x0000001fff1f723e */ /* 0x000fe200000000ff */
[----:B------:R1:W-:Y:S01]  /*fd10*/  @P4 STG.E.U16 desc[UR54][R12.64+0xd0], R92 ;  /* 0x0000d05c0c004986 */ /* 0x0003e2000c101536 */
[----:B------:R-:W-:-:S03]  /*fd20*/  ISETP.GT.AND P4, PT, R0, RZ, P2 ;  /* 0x000000ff0000720c */ /* 0x000fc60001784270 */
[----:B------:R1:W-:Y:S01]  /*fd30*/  @P3 STG.E.U16 desc[UR54][R12.64+0xd2], R93 ;  /* 0x0000d25d0c003986 */ /* 0x0003e2000c101536 */
[----:B------:R-:W-:-:S03]  /*fd40*/  ISETP.GT.AND P3, PT, R3, 0x70, PT ;  /* 0x000000700300780c */ /* 0x000fc60003f64270 */
[----:B------:R1:W-:Y:S01]  /*fd50*/  @P0 STG.E.U16 desc[UR54][R8.64+0xd0], R94 ;  /* 0x0000d05e08000986 */ /* 0x0003e2000c101536 */
[C---:B------:R-:W-:Y:S02]  /*fd60*/  ISETP.GT.AND P0, PT, R0.reuse, RZ, P3 ;  /* 0x000000ff0000720c */ /* 0x040fe40001f04270 */
[C---:B------:R-:W-:Y:S01]  /*fd70*/  ISETP.GT.AND P5, PT, R0.reuse, 0x8, P3 ;  /* 0x000000080000780c */ /* 0x040fe20001fa4270 */
[----:B------:R1:W-:Y:S01]  /*fd80*/  @P1 STG.E.U16 desc[UR54][R8.64+0xd2], R95 ;  /* 0x0000d25f08001986 */ /* 0x0003e2000c101536 */
[----:B------:R-:W-:-:S03]  /*fd90*/  ISETP.GT.AND P1, PT, R0, 0x8, P2 ;  /* 0x000000080000780c */ /* 0x000fc60001724270 */
[----:B------:R1:W-:Y:S06]  /*fda0*/  @P4 STG.E.U16 desc[UR54][R4.64+0xe2], R81 ;  /* 0x0000e25104004986 */ /* 0x0003ec000c101536 */
[----:B------:R1:W-:Y:S01]  /*fdb0*/  @P0 STG.E.U16 desc[UR54][R4.64+0xe0], R80 ;  /* 0x0000e05004000986 */ /* 0x0003e2000c101536 */
[----:B------:R-:W-:-:S03]  /*fdc0*/  ISETP.GT.AND P0, PT, R3, 0x78, PT ;  /* 0x000000780300780c */ /* 0x000fc60003f04270 */
[----:B------:R1:W-:Y:S01]  /*fdd0*/  @P1 STG.E.U16 desc[UR54][R6.64+0xe2], R83 ;  /* 0x0000e25306001986 */ /* 0x0003e2000c101536 */
[----:B------:R-:W-:-:S03]  /*fde0*/  ISETP.GT.AND P1, PT, R3, 0x79, PT ;  /* 0x000000790300780c */ /* 0x000fc60003f24270 */
[----:B------:R1:W-:Y:S01]  /*fdf0*/  @P5 STG.E.U16 desc[UR54][R6.64+0xe0], R82 ;  /* 0x0000e05206005986 */ /* 0x0003e2000c101536 */
[C---:B------:R-:W-:Y:S02]  /*fe00*/  ISETP.GT.AND P5, PT, R0.reuse, RZ, P0 ;  /* 0x000000ff0000720c */ /* 0x040fe400007a4270 */
[----:B------:R-:W-:-:S11]  /*fe10*/  ISETP.GT.AND P4, PT, R0, RZ, P1 ;  /* 0x000000ff0000720c */ /* 0x000fd60000f84270 */
[----:B------:R1:W-:Y:S01]  /*fe20*/  @P5 STG.E.U16 desc[UR54][R4.64+0xf0], R84 ;  /* 0x0000f05404005986 */ /* 0x0003e2000c101536 */
[----:B------:R-:W-:-:S03]  /*fe30*/  ISETP.GT.AND P5, PT, R0, 0x8, P0 ;  /* 0x000000080000780c */ /* 0x000fc600007a4270 */
[----:B------:R1:W-:Y:S01]  /*fe40*/  @P4 STG.E.U16 desc[UR54][R4.64+0xf2], R85 ;  /* 0x0000f25504004986 */ /* 0x0003e2000c101536 */
[----:B------:R-:W-:-:S09]  /*fe50*/  ISETP.GT.AND P4, PT, R0, 0x8, P1 ;  /* 0x000000080000780c */ /* 0x000fd20000f84270 */
[----:B------:R1:W-:Y:S01]  /*fe60*/  @P5 STG.E.U16 desc[UR54][R6.64+0xf0], R86 ;  /* 0x0000f05606005986 */ /* 0x0003e2000c101536 */
[C---:B------:R-:W-:Y:S02]  /*fe70*/  ISETP.GT.AND P5, PT, R0.reuse, 0x80, P3 ;  /* 0x000000800000780c */ /* 0x040fe40001fa4270 */
[C---:B------:R-:W-:Y:S01]  /*fe80*/  ISETP.GT.AND P3, PT, R0.reuse, 0x88, P3 ;  /* 0x000000880000780c */ /* 0x040fe20001f64270 */
[----:B------:R1:W-:Y:S01]  /*fe90*/  @P4 STG.E.U16 desc[UR54][R6.64+0xf2], R87 ;  /* 0x0000f25706004986 */ /* 0x0003e2000c101536 */
[C---:B------:R-:W-:Y:S02]  /*fea0*/  ISETP.GT.AND P4, PT, R0.reuse, 0x80, P2 ;  /* 0x000000800000780c */ /* 0x040fe40001784270 */
[----:B------:R-:W-:-:S07]  /*feb0*/  ISETP.GT.AND P2, PT, R0, 0x88, P2 ;  /* 0x000000880000780c */ /* 0x000fce0001744270 */
[----:B------:R1:W-:Y:S04]  /*fec0*/  @P5 STG.E.U16 desc[UR54][R12.64+0xe0], R72 ;  /* 0x0000e0480c005986 */ /* 0x0003e8000c101536 */
[----:B------:R1:W-:Y:S01]  /*fed0*/  @P4 STG.E.U16 desc[UR54][R12.64+0xe2], R73 ;  /* 0x0000e2490c004986 */ /* 0x0003e2000c101536 */
[C---:B------:R-:W-:Y:S02]  /*fee0*/  ISETP.GT.AND P4, PT, R0.reuse, 0x80, P0 ;  /* 0x000000800000780c */ /* 0x040fe40000784270 */
[C---:B------:R-:W-:Y:S01]  /*fef0*/  ISETP.GT.AND P0, PT, R0.reuse, 0x88, P0 ;  /* 0x000000880000780c */ /* 0x040fe20000704270 */
[----:B------:R1:W-:Y:S01]  /*ff00*/  @P3 STG.E.U16 desc[UR54][R8.64+0xe0], R74 ;  /* 0x0000e04a08003986 */ /* 0x0003e2000c101536 */
[C---:B------:R-:W-:Y:S02]  /*ff10*/  ISETP.GT.AND P3, PT, R0.reuse, 0x80, P1 ;  /* 0x000000800000780c */ /* 0x040fe40000f64270 */
[----:B------:R-:W-:Y:S01]  /*ff20*/  ISETP.GT.AND P1, PT, R0, 0x88, P1 ;  /* 0x000000880000780c */ /* 0x000fe20000f24270 */
[----:B------:R1:W-:Y:S01]  /*ff30*/  @P2 STG.E.U16 desc[UR54][R8.64+0xe2], R75 ;  /* 0x0000e24b08002986 */ /* 0x0003e2000c101536 */
[----:B------:R-:W-:-:S05]  /*ff40*/  ISETP.GT.AND P2, PT, R3, 0x81, PT ;  /* 0x000000810300780c */ /* 0x000fca0003f44270 */
        /* <DEDUP_REMOVED lines=73> */
[----:B------:R-:W-:-:S03]  /*103e0*/  ISETP.GT.AND P4, PT, R0, 0x8, P2 ;  /* 0x000000080000780c */ /* 0x000fc60001784270 */
[----:B------:R1:W-:Y:S01]  /*103f0*/  @P3 STG.E.U16 desc[UR54][R12.64+0x132], R45 ;  /* 0x0001322d0c003986 */ /* 0x0003e2000c101536 */
[----:B------:R-:W-:-:S03]  /*10400*/  ISETP.GT.AND P3, PT, R3, 0xa1, PT ;  /* 0x000000a10300780c */ /* 0x000fc60003f64270 */
[----:B------:R1:W-:Y:S01]  /*10410*/  @P0 STG.E.U16 desc[UR54][R8.64+0x130], R46 ;  /* 0x0001302e08000986 */ /* 0x0003e2000c101536 */
[C---:B------:R-:W-:Y:S02]  /*10420*/  ISETP.GT.AND P0, PT, R0.reuse, RZ, P2 ;  /* 0x000000ff0000720c */ /* 0x040fe40001704270 */
[C---:B------:R-:W-:Y:S01]  /*10430*/  ISETP.GT.AND P5, PT, R0.reuse, 0x8, P3 ;  /* 0x000000080000780c */ /* 0x040fe20001fa4270 */
[----:B------:R1:W-:Y:S01]  /*10440*/  @P1 STG.E.U16 desc[UR54][R8.64+0x132], R47 ;  /* 0x0001322f08001986 */ /* 0x0003e2000c101536 */
[----:B------:R-:W-:-:S09]  /*10450*/  ISETP.GT.AND P1, PT, R0, RZ, P3 ;  /* 0x000000ff0000720c */ /* 0x000fd20001f24270 */
[----:B------:R1:W-:Y:S01]  /*10460*/  @P0 STG.E.U16 desc[UR54][R4.64+0x140], R32 ;  /* 0x0001402004000986 */ /* 0x0003e2000c101536 */
[----:B------:R-:W-:-:S03]  /*10470*/  ISETP.GT.AND P0, PT, R3, 0xa9, PT ;  /* 0x000000a90300780c */ /* 0x000fc60003f04270 */
[----:B------:R1:W-:Y:S01]  /*10480*/  @P1 STG.E.U16 desc[UR54][R4.64+0x142], R33 ;  /* 0x0001422104001986 */ /* 0x0003e2000c101536 */
[----:B------:R-:W-:-:S03]  /*10490*/  ISETP.GT.AND P1, PT, R3, 0xa8, PT ;  /* 0x000000a80300780c */ /* 0x000fc60003f24270 */
[----:B------:R1:W-:Y:S01]  /*104a0*/  @P4 STG.E.U16 desc[UR54][R6.64+0x140], R34 ;  /* 0x0001402206004986 */ /* 0x0003e2000c101536 */
[----:B------:R-:W-:-:S03]  /*104b0*/  ISETP.GT.AND P4, PT, R0, RZ, P0 ;  /* 0x000000ff0000720c */ /* 0x000fc60000784270 */
[----:B------:R1:W-:Y:S01]  /*104c0*/  @P5 STG.E.U16 desc[UR54][R6.64+0x142], R35 ;  /* 0x0001422306005986 */ /* 0x0003e2000c101536 */
[----:B------:R-:W-:-:S09]  /*104d0*/  ISETP.GT.AND P5, PT, R0, RZ, P1 ;  /* 0x000000ff0000720c */ /* 0x000fd20000fa4270 */
        /* <DEDUP_REMOVED lines=10> */
[----:B------:R1:W-:Y:S01]  /*10580*/  @P4 STG.E.U16 desc[UR54][R12.64+0x140], R24 ;  /* 0x000140180c004986 */ /* 0x0003e2000c101536 */
[C---:B------:R-:W-:Y:S02]  /*10590*/  ISETP.GT.AND P4, PT, R0.reuse, 0x80, P0 ;  /* 0x000000800000780c */ /* 0x040fe40000784270 */
[C---:B------:R-:W-:Y:S01]  /*105a0*/  ISETP.GT.AND P0, PT, R0.reuse, 0x88, P0 ;  /* 0x000000880000780c */ /* 0x040fe20000704270 */
[----:B------:R1:W-:Y:S01]  /*105b0*/  @P5 STG.E.U16 desc[UR54][R12.64+0x142], R25 ;  /* 0x000142190c005986 */ /* 0x0003e2000c101536 */
[C---:B------:R-:W-:Y:S02]  /*105c0*/  ISETP.GT.AND P5, PT, R0.reuse, 0x80, P1 ;  /* 0x000000800000780c */ /* 0x040fe40000fa4270 */
[----:B------:R-:W-:Y:S01]  /*105d0*/  ISETP.GT.AND P1, PT, R0, 0x88, P1 ;  /* 0x000000880000780c */ /* 0x000fe20000f24270 */
[----:B------:R1:W-:Y:S04]  /*105e0*/  @P2 STG.E.U16 desc[UR54][R8.64+0x140], R26 ;  /* 0x0001401a08002986 */ /* 0x0003e8000c101536 */
[----:B------:R1:W-:Y:S04]  /*105f0*/  @P3 STG.E.U16 desc[UR54][R8.64+0x142], R27 ;  /* 0x0001421b08003986 */ /* 0x0003e8000c101536 */
[----:B------:R1:W-:Y:S04]  /*10600*/  @P4 STG.E.U16 desc[UR54][R12.64+0x152], R29 ;  /* 0x0001521d0c004986 */ /* 0x0003e8000c101536 */
[----:B------:R1:W-:Y:S04]  /*10610*/  @P5 STG.E.U16 desc[UR54][R12.64+0x150], R28 ;  /* 0x0001501c0c005986 */ /* 0x0003e8000c101536 */
[----:B------:R1:W-:Y:S04]  /*10620*/  @P1 STG.E.U16 desc[UR54][R8.64+0x150], R30 ;  /* 0x0001501e08001986 */ /* 0x0003e8000c101536 */
[----:B------:R1:W-:Y:S02]  /*10630*/  @P0 STG.E.U16 desc[UR54][R8.64+0x152], R31 ;  /* 0x0001521f08000986 */ /* 0x0003e4000c101536 */
.L_x_380:
[----:B------:R-:W-:Y:S05]  /*10640*/  BSYNC B0 ;  /* 0x0000000000007941 */ /* 0x000fea0003800000 */
.L_x_32:
[----:B------:R-:W-:Y:S01]  /*10650*/  ULDC UR4, c[0x0][0xc] ;  /* 0x0000030000047ab9 */ /* 0x000fe20000000800 */
[----:B------:R-:W-:Y:S01]  /*10660*/  ULDC UR5, c[0x0][0x10] ;  /* 0x0000040000057ab9 */ /* 0x000fe20000000800 */
[----:B0-----:R-:W1:Y:S01]  /*10670*/  LDC R3, c[0x0][0x14] ;  /* 0x00000500ff037b82 */ /* 0x001e620000000800 */
[----:B------:R-:W-:Y:S01]  /*10680*/  UIMAD.WIDE.U32 UR4, UR4, UR5, URZ ;  /* 0x00000005040472a5 */ /* 0x000fe2000f8e003f */
[----:B------:R-:W-:Y:S01]  /*10690*/  IMAD.MOV.U32 R18, RZ, RZ, R22 ;  /* 0x000000ffff127224 */ /* 0x000fe200078e0016 */
[----:B------:R-:W-:-:S04]  /*106a0*/  PRMT R0, RZ, 0x7610, R0 ;  /* 0x00007610ff007816 */ /* 0x000fc80000000000 */
[----:B-1----:R-:W-:-:S04]  /*106b0*/  IMAD.WIDE.U32 R4, R3, UR4, R18 ;  /* 0x0000000403047c25 */ /* 0x002fc8000f8e0012 */
[----:B------:R-:W-:Y:S01]  /*106c0*/  IMAD R3, R3, UR5, RZ ;  /* 0x0000000503037c24 */ /* 0x000fe2000f8e02ff */
[----:B------:R-:W-:Y:S01]  /*106d0*/  ULDC.64 UR4, c[0x0][0x650] ;  /* 0x0001940000047ab9 */ /* 0x000fe20000000a00 */
[----:B------:R-:W-:Y:S01]  /*106e0*/  IMAD.MOV.U32 R22, RZ, RZ, R4 ;  /* 0x000000ffff167224 */ /* 0x000fe200078e0004 */
[----:B------:R-:W-:Y:S01]  /*106f0*/  ISETP.GE.U32.AND P0, PT, R4, UR4, PT ;  /* 0x0000000404007c0c */ /* 0x000fe2000bf06070 */
[----:B------:R-:W-:Y:S02]  /*10700*/  IMAD.IADD R19, R5, 0x1, R3 ;  /* 0x0000000105137824 */ /* 0x000fe400078e0203 */
[----:B------:R-:W-:Y:S02]  /*10710*/  IMAD.MOV.U32 R3, RZ, RZ, -0x1 ;  /* 0xffffffffff037424 */ /* 0x000fe400078e00ff */
[----:B------:R-:W-:Y:S01]  /*10720*/  IMAD.MOV.U32 R18, RZ, RZ, -0x1 ;  /* 0xffffffffff127424 */ /* 0x000fe200078e00ff */
[----:B------:R-:W-:Y:S02]  /*10730*/  ISETP.GE.U32.AND.EX P0, PT, R19, UR5, PT, P0 ;  /* 0x0000000513007c0c */ /* 0x000fe4000bf06100 */
[----:B------:R0:W-:Y:S11]  /*10740*/  STL [R1+0x4], R3 ;  /* 0x0000040301007387 */ /* 0x0001f60000100800 */
[----:B0-----:R-:W-:Y:S05]  /*10750*/  @P0 BRA `(.L_x_381) ;  /* 0x0000000400740947 */ /* 0x001fea0003800000 */
[----:B------:R-:W0:Y:S01]  /*10760*/  S2R R12, SR_CTAID.X ;  /* 0x00000000000c7919 */ /* 0x000e220000002500 */
[----:B---34-:R-:W1:Y:S01]  /*10770*/  LDC.64 R10, c[0x0][0x628] ;  /* 0x00018a00ff0a7b82 */ /* 0x018e620000000a00 */
[----:B------:R-:W-:Y:S01]  /*10780*/  ULDC UR4, c[0x0][0x150] ;  /* 0x0000540000047ab9 */ /* 0x000fe20000000800 */
[----:B------:R-:W-:Y:S01]  /*10790*/  IMAD.MOV.U32 R8, RZ, RZ, R22 ;  /* 0x000000ffff087224 */ /* 0x000fe200078e0016 */
[----:B------:R-:W3:Y:S01]  /*107a0*/  S2R R20, SR_CTAID.Y ;  /* 0x0000000000147919 */ /* 0x000ee20000002600 */
[----:B------:R-:W-:-:S04]  /*107b0*/  IMAD.MOV.U32 R9, RZ, RZ, R19 ;  /* 0x000000ffff097224 */ /* 0x000fc800078e0013 */
[----:B------:R-:W4:Y:S08]  /*107c0*/  LDC R21, c[0x0][0x144] ;  /* 0x00005100ff157b82 */ /* 0x000f300000000800 */
[----:B------:R-:W2:Y:S08]  /*107d0*/  LDC R0, c[0x0][0x630] ;  /* 0x00018c00ff007b82 */ /* 0x000eb00000000800 */
[----:B------:R-:W2:Y:S01]  /*107e0*/  LDC.64 R14, c[0x0][0x620] ;  /* 0x00018800ff0e7b82 */ /* 0x000ea20000000a00 */
[----:B-1----:R-:W-:-:S04]  /*107f0*/  ISETP.NE.U32.AND P0, PT, R10, RZ, PT ;  /* 0x000000ff0a00720c */ /* 0x002fc80003f05070 */
[----:B------:R-:W-:Y:S02]  /*10800*/  ISETP.NE.AND.EX P0, PT, R11, RZ, PT, P0 ;  /* 0x000000ff0b00720c */ /* 0x000fe40003f05300 */
[----:B0-----:R-:W-:-:S05]  /*10810*/  I2FP.F32.U32 R3, R12 ;  /* 0x0000000c00037245 */ /* 0x001fca0000201000 */
[----:B------:R-:W-:-:S04]  /*10820*/  FMUL R3, R3, UR4 ;  /* 0x0000000403037c20 */ /* 0x000fc80008400000 */
[----:B------:R0:W1:Y:S02]  /*10830*/  F2I.U32.TRUNC.NTZ R18, R3 ;  /* 0x0000000300127305 */ /* 0x000064000020f000 */
[----:B---34-:R-:W-:Y:S05]  /*10840*/  @!P0 BRA `(.L_x_382) ;  /* 0x0000000000288947 */ /* 0x018fea0003800000 */
[----:B0-----:R-:W0:Y:S02]  /*10850*/  LDC R3, c[0x0][0x634] ;  /* 0x00018d00ff037b82 */ /* 0x001e240000000800 */
        /* <DEDUP_REMOVED lines=9> */
.L_x_382:
[----:B------:R-:W3:Y:S01]  /*108f0*/  LDC.64 R28, c[0x0][0x640] ;  /* 0x00019000ff1c7b82 */ /* 0x000ee20000000a00 */
[-CC-:B--2---:R-:W-:Y:S01]  /*10900*/  SHF.R.U64 R13, R8, R0.reuse, R9.reuse ;  /* 0x00000000080d7219 */ /* 0x184fe20000001209 */
[----:B-1----:R-:W-:Y:S01]  /*10910*/  IMAD.MOV R7, RZ, RZ, -R18 ;  /* 0x000000ffff077224 */ /* 0x002fe200078e0a12 */
[----:B------:R-:W-:Y:S01]  /*10920*/  SHF.R.U32.HI R0, RZ, R0, R9 ;  /* 0x00000000ff007219 */ /* 0x000fe20000011609 */
[----:B------:R-:W-:Y:S01]  /*10930*/  IMAD.MOV.U32 R18, RZ, RZ, R22 ;  /* 0x000000ffff127224 */ /* 0x000fe200078e0016 */
[----:B0-----:R-:W-:Y:S01]  /*10940*/  IADD3 R3, P0, RZ, -R13, RZ ;  /* 0x8000000dff037210 */ /* 0x001fe20007f1e0ff */
[----:B------:R-:W-:Y:S01]  /*10950*/  IMAD R24, R21, R7, R12 ;  /* 0x0000000715187224 */ /* 0x000fe200078e020c */
[----:B------:R-:W-:Y:S01]  /*10960*/  ULDC UR4, c[0x0][0x154] ;  /* 0x0000550000047ab9 */ /* 0x000fe20000000800 */
[----:B------:R-:W0:Y:S01]  /*10970*/  LDC R6, c[0x0][0x618] ;  /* 0x00018600ff067b82 */ /* 0x000e220000000800 */
[----:B------:R-:W-:Y:S02]  /*10980*/  IMAD.MOV.U32 R7, RZ, RZ, 0x1 ;  /* 0x00000001ff077424 */ /* 0x000fe400078e00ff */
[----:B------:R-:W-:-:S04]  /*10990*/  IMAD.X R5, RZ, RZ, ~R0, P0 ;  /* 0x000000ffff057224 */ /* 0x000fc800000e0e00 */
[-C--:B------:R-:W-:Y:S01]  /*109a0*/  IMAD R0, R5, R14.reuse, RZ ;  /* 0x0000000e05007224 */ /* 0x080fe200078e02ff */
[----:B------:R-:W1:Y:S01]  /*109b0*/  LDC R8, c[0x0][0x608] ;  /* 0x00018200ff087b82 */ /* 0x000e620000000800 */
[----:B------:R-:W-:-:S04]  /*109c0*/  IMAD.WIDE.U32 R4, R3, R14, R18 ;  /* 0x0000000e03047225 */ /* 0x000fc800078e0012 */
[----:B------:R-:W-:Y:S01]  /*109d0*/  IMAD R3, R3, R15, R0 ;  /* 0x0000000f03037224 */ /* 0x000fe200078e0200 */
[----:B------:R-:W-:Y:S02]  /*109e0*/  I2FP.F32.U32 R0, R20 ;  /* 0x0000001400007245 */ /* 0x000fe40000201000 */
[----:B------:R-:W2:Y:S01]  /*109f0*/  LDC R26, c[0x0][0x658] ;  /* 0x00019600ff1a7b82 */ /* 0x000ea20000000800 */
[----:B------:R-:W-:Y:S01]  /*10a00*/  IMAD.IADD R3, R5, 0x1, R3 ;  /* 0x0000000105037824 */ /* 0x000fe200078e0203 */
[----:B---3--:R-:W-:Y:S01]  /*10a10*/  ISETP.NE.U32.AND P0, PT, R28, RZ, PT ;  /* 0x000000ff1c00720c */ /* 0x008fe20003f05070 */
[----:B------:R-:W-:Y:S01]  /*10a20*/  FMUL R0, R0, UR4 ;  /* 0x0000000400007c20 */ /* 0x000fe20008400000 */
[----:B------:R-:W-:Y:S02]  /*10a30*/  IMAD.MOV.U32 R5, RZ, RZ, -0x1 ;  /* 0xffffffffff057424 */ /* 0x000fe400078e00ff */
[----:B------:R-:W-:Y:S01]  /*10a40*/  ISETP.NE.AND.EX P0, PT, R29, RZ, PT, P0 ;  /* 0x000000ff1d00720c */ /* 0x000fe20003f05300 */
[----:B------:R3:W4:Y:S01]  /*10a50*/  F2I.U32.TRUNC.NTZ R15, R0 ;  /* 0x00000000000f7305 */ /* 0x000722000020f000 */
[----:B------:R-:W3:Y:S01]  /*10a60*/  LDC R21, c[0x0][0x148] ;  /* 0x00005200ff157b82 */ /* 0x000ee20000000800 */
[----:B0-----:R-:W-:-:S02]  /*10a70*/  SHF.R.U64 R12, R4, R6, R3 ;  /* 0x00000006040c7219 */ /* 0x001fc40000001203 */
[----:B------:R-:W-:-:S05]  /*10a80*/  SHF.R.U32.HI R3, RZ, R6, R3 ;  /* 0x00000006ff037219 */ /* 0x000fca0000011603 */
[----:B------:R-:W0:Y:S01]  /*10a90*/  LDC R18, c[0x0][0x600] ;  /* 0x00018000ff127b82 */ /* 0x000e220000000800 */
[-CC-:B-1----:R-:W-:Y:S02]  /*10aa0*/  SHF.R.U64 R10, R12, R8.reuse, R3.reuse ;  /* 0x000000080c0a7219 */ /* 0x182fe40000001203 */
[----:B------:R-:W-:-:S05]  /*10ab0*/  SHF.R.U32.HI R3, RZ, R8, R3 ;  /* 0x00000008ff037219 */ /* 0x000fca0000011603 */
[----:B------:R-:W1:Y:S01]  /*10ac0*/  LDC R25, c[0x0][0x648] ;  /* 0x00019200ff197b82 */ /* 0x000e620000000800 */
[-C--:B--2---:R-:W-:Y:S02]  /*10ad0*/  SHF.L.U32 R4, R5, R26.reuse, RZ ;  /* 0x0000001a05047219 */ /* 0x084fe400000006ff */
[-CC-:B------:R-:W-:Y:S02]  /*10ae0*/  SHF.R.U64 R14, R10, R26.reuse, R3.reuse ;  /* 0x0000001a0a0e7219 */ /* 0x180fe40000001203 */
[----:B------:R-:W-:Y:S02]  /*10af0*/  SHF.R.U32.HI R5, RZ, R26, R3 ;  /* 0x0000001aff057219 */ /* 0x000fe40000011603 */
[----:B------:R-:W-:Y:S01]  /*10b00*/  LOP3.LUT R201, RZ, R4, RZ, 0x33, !PT ;  /* 0x00000004ffc97212 */ /* 0x000fe200078e33ff */
[----:B------:R-:W2:Y:S01]  /*10b10*/  LDC R27, c[0x0][0x638] ;  /* 0x00018e00ff1b7b82 */ /* 0x000ea20000000800 */
[----:B------:R-:W-:Y:S01]  /*10b20*/  SHF.L.U32 R26, R7, R26, RZ ;  /* 0x0000001a071a7219 */ /* 0x000fe200000006ff */
[----:B------:R-:W-:-:S06]  /*10b30*/  IMAD.MOV.U32 R4, RZ, RZ, R14 ;  /* 0x000000ffff047224 */ /* 0x000fcc00078e000e */
[----:B------:R-:W0:Y:S01]  /*10b40*/  LDC R30, c[0x0][0x610] ;  /* 0x00018400ff1e7b82 */ /* 0x000e220000000800 */
[----:B----4-:R-:W-:Y:S05]  /*10b50*/  @!P0 BRA `(.L_x_383) ;  /* 0x0000000000288947 */ /* 0x010fea0003800000 */
        /* <DEDUP_REMOVED lines=10> */
.L_x_383:
[----:B------:R-:W4:Y:S01]  /*10c00*/  LDC R3, c[0x0][0x65c] ;  /* 0x00019700ff037b82 */ /* 0x000f220000000800 */
[----:B-1-3--:R-:W-:Y:S01]  /*10c10*/  SHF.R.U64 R0, R4, R25, R5 ;  /* 0x0000001904007219 */ /* 0x00afe20000001205 */
[----:B0-----:R-:W-:Y:S01]  /*10c20*/  VIADD R5, R18, 0xffffffff ;  /* 0xffffffff12057836 */ /* 0x001fe20000000000 */
[----:B------:R-:W-:Y:S01]  /*10c30*/  LOP3.LUT R201, R10, R201, RZ, 0xc0, !PT ;  /* 0x000000c90ac97212 */ /* 0x000fe200078ec0ff */
[----:B------:R-:W-:-:S03]  /*10c40*/  IMAD.MOV R15, RZ, RZ, -R15 ;  /* 0x000000ffff0f7224 */ /* 0x000fc600078e0a0f */
[----:B------:R-:W-:Y:S01]  /*10c50*/  LOP3.LUT R5, R12, R5, RZ, 0xc0, !PT ;  /* 0x000000050c057212 */ /* 0x000fe200078ec0ff */
[----:B------:R-:W-:Y:S01]  /*10c60*/  IMAD R201, R26, R0, R201 ;  /* 0x000000001ac97224 */ /* 0x000fe200078e02c9 */
[----:B----4-:R-:W-:Y:S01]  /*10c70*/  ISETP.NE.AND P0, PT, R3, 0x1, PT ;  /* 0x000000010300780c */ /* 0x010fe20003f05270 */
[----:B------:R-:W-:-:S04]  /*10c80*/  IMAD.MOV R3, RZ, RZ, -R0 ;  /* 0x000000ffff037224 */ /* 0x000fc800078e0a00 */
[----:B--2---:R-:W-:Y:S02]  /*10c90*/  IMAD R0, R3, R27, R14 ;  /* 0x0000001b03007224 */ /* 0x004fe400078e020e */
[----:B------:R-:W-:Y:S02]  /*10ca0*/  IMAD.MOV.U32 R3, RZ, RZ, 0x1 ;  /* 0x00000001ff037424 */ /* 0x000fe400078e00ff */
[----:B------:R-:W-:Y:S02]  /*10cb0*/  IMAD R4, R0, R18, R5 ;  /* 0x0000001200047224 */ /* 0x000fe400078e0205 */
[----:B------:R-:W-:Y:S01]  /*10cc0*/  IMAD.MOV.U32 R18, RZ, RZ, R13 ;  /* 0x000000ffff127224 */ /* 0x000fe200078e000d */
[----:B------:R-:W-:Y:S01]  /*10cd0*/  PRMT R0, R3, 0x7610, R0 ;  /* 0x0000761003007816 */ /* 0x000fe20000000000 */
[----:B------:R-:W-:-:S04]  /*10ce0*/  @P0 IMAD R24, R21, R15, R20 ;  /* 0x0000000f15180224 */ /* 0x000fc800078e0214 */
[----:B------:R-:W-:-:S05]  /*10cf0*/  IMAD R201, R201, R30, R24 ;  /* 0x0000001ec9c97224 */ /* 0x000fca00078e0218 */
[----:B------:R-:W-:Y:S02]  /*10d00*/  SEL R3, R4, R201, !P0 ;  /* 0x000000c904037207 */ /* 0x000fe40004000000 */
[----:B------:R-:W-:-:S03]  /*10d10*/  SEL R201, R201, R4, !P0 ;  /* 0x00000004c9c97207 */ /* 0x000fc60004000000 */
[----:B------:R0:W-:Y:S04]  /*10d20*/  STL [R1+0x4], R3 ;  /* 0x0000040301007387 */ /* 0x0001e80000100800 */
.L_x_381:
[----:B------:R1:W-:Y:S01]  /*10d30*/  STL [R1], R201 ;  /* 0x000000c901007387 */ /* 0x0003e20000100800 */
[----:B------:R-:W-:-:S13]  /*10d40*/  LOP3.LUT P0, RZ, R0, 0xff, RZ, 0xc0, !PT ;  /* 0x000000ff00ff7812 */ /* 0x000fda000780c0ff */
[----:B-1----:R-:W-:Y:S05]  /*10d50*/  @P0 BRA `(.L_x_384) ;  /* 0xffffff04003c0947 */ /* 0x002fea000383ffff */
[----:B------:R-:W-:Y:S05]  /*10d60*/  EXIT ;  /* 0x000000000000794d */ /* 0x000fea0003800000 */
.L_x_7:
[----:B0-----:R-:W-:Y:S01]  /*10d70*/  ULDC.64 UR4, c[0x0][0x650] ;  /* 0x0001940000047ab9 */ /* 0x001fe20000000a00 */
[----:B------:R-:W-:Y:S01]  /*10d80*/  PRMT R2, RZ, 0x7610, R2 ;  /* 0x00007610ff027816 */ /* 0x000fe20000000002 */
[----:B------:R-:W-:Y:S01]  /*10d90*/  IMAD.MOV.U32 R12, RZ, RZ, -0x1 ;  /* 0xffffffffff0c7424 */ /* 0x000fe200078e00ff */
[----:B------:R-:W-:Y:S01]  /*10da0*/  ISETP.GE.U32.AND P0, PT, R22, UR4, PT ;  /* 0x0000000416007c0c */ /* 0x000fe2000bf06070 */
[----:B------:R-:W-:Y:S02]  /*10db0*/  IMAD.MOV.U32 R21, RZ, RZ, -0x1 ;  /* 0xffffffffff157424 */ /* 0x000fe400078e00ff */
[----:B------:R-:W-:Y:S01]  /*10dc0*/  IMAD.MOV.U32 R13, RZ, RZ, -0x1 ;  /* 0xffffffffff0d7424 */ /* 0x000fe200078e00ff */
[----:B------:R-:W-:-:S13]  /*10dd0*/  ISETP.GE.U32.AND.EX P0, PT, R19, UR5, PT, P0 ;  /* 0x0000000513007c0c */ /* 0x000fda000bf06100 */
[----:B------:R-:W-:Y:S05]  /*10de0*/  @P0 BRA `(.L_x_385) ;  /* 0x0000000400340947 */ /* 0x000fea0003800000 */
        /* <DEDUP_REMOVED lines=18> */
.L_x_386:
[----:B------:R-:W0:Y:S01]  /*10f10*/  LDC.64 R28, c[0x0][0x640] ;  /* 0x00019000ff1c7b82 */ /* 0x000e220000000a00 */
[-CC-:B------:R-:W-:Y:S01]  /*10f20*/  SHF.R.U64 R16, R12, R2.reuse, R13.reuse ;  /* 0x000000020c107219 */ /* 0x180fe2000000120d */
[----:B------:R-:W-:Y:S01]  /*10f30*/  IMAD.MOV.U32 R18, RZ, RZ, R22 ;  /* 0x000000ffff127224 */ /* 0x000fe200078e0016 */
[----:B------:R-:W-:Y:S01]  /*10f40*/  SHF.R.U32.HI R2, RZ, R2, R13 ;  /* 0x00000002ff027219 */ /* 0x000fe2000001160d */
[----:B------:R-:W-:Y:S01]  /*10f50*/  IMAD.MOV.U32 R26, RZ, RZ, 0x1 ;  /* 0x00000001ff1a7424 */ /* 0x000fe200078e00ff */
[----:B------:R-:W-:-:S03]  /*10f60*/  IADD3 R11, P0, RZ, -R16, RZ ;  /* 0x80000010ff0b7210 */ /* 0x000fc60007f1e0ff */
[----:B------:R-:W1:Y:S02]  /*10f70*/  LDC R10, c[0x0][0x618] ;  /* 0x00018600ff0a7b82 */ /* 0x000e640000000800 */
[----:B------:R-:W-:-:S04]  /*10f80*/  IMAD.X R9, RZ, RZ, ~R2, P0 ;  /* 0x000000ffff097224 */ /* 0x000fc800000e0e02 */
[-C--:B------:R-:W-:Y:S02]  /*10f90*/  IMAD R2, R9, R24.reuse, RZ ;  /* 0x0000001809027224 */ /* 0x080fe400078e02ff */
[----:B------:R-:W2:Y:S01]  /*10fa0*/  LDC R12, c[0x0][0x608] ;  /* 0x00018200ff0c7b82 */ /* 0x000ea20000000800 */
[----:B------:R-:W-:-:S04]  /*10fb0*/  IMAD.WIDE.U32 R8, R11, R24, R18 ;  /* 0x000000180b087225 */ /* 0x000fc800078e0012 */
[----:B------:R-:W-:-:S03]  /*10fc0*/  IMAD R11, R11, R25, R2 ;  /* 0x000000190b0b7224 */ /* 0x000fc600078e0202 */
[----:B------:R-:W3:Y:S01]  /*10fd0*/  LDC R27, c[0x0][0x658] ;  /* 0x00019600ff1b7b82 */ /* 0x000ee20000000800 */
[----:B------:R-:W-:Y:S01]  /*10fe0*/  IMAD.IADD R9, R9, 0x1, R11 ;  /* 0x0000000109097824 */ /* 0x000fe200078e020b */
[----:B0-----:R-:W-:-:S04]  /*10ff0*/  ISETP.NE.U32.AND P0, PT, R28, RZ, PT ;  /* 0x000000ff1c00720c */ /* 0x001fc80003f05070 */
[----:B------:R-:W-:Y:S02]  /*11000*/  ISETP.NE.AND.EX P0, PT, R29, RZ, PT, P0 ;  /* 0x000000ff1d00720c */ /* 0x000fe40003f05300 */
[----:B------:R-:W0:Y:S01]  /*11010*/  LDC R18, c[0x0][0x600] ;  /* 0x00018000ff127b82 */ /* 0x000e220000000800 */
[-CC-:B-1----:R-:W-:Y:S01]  /*11020*/  SHF.R.U64 R6, R8, R10.reuse, R9.reuse ;  /* 0x0000000a08067219 */ /* 0x182fe20000001209 */
[----:B------:R-:W-:Y:S01]  /*11030*/  IMAD.MOV.U32 R8, RZ, RZ, -0x1 ;  /* 0xffffffffff087424 */ /* 0x000fe200078e00ff */
[----:B------:R-:W-:-:S05]  /*11040*/  SHF.R.U32.HI R9, RZ, R10, R9 ;  /* 0x0000000aff097219 */ /* 0x000fca0000011609 */
[----:B------:R-:W1:Y:S01]  /*11050*/  LDC R20, c[0x0][0x648] ;  /* 0x00019200ff147b82 */ /* 0x000e620000000800 */
[-CC-:B--2---:R-:W-:Y:S02]  /*11060*/  SHF.R.U64 R21, R6, R12.reuse, R9.reuse ;  /* 0x0000000c06157219 */ /* 0x184fe40000001209 */
[----:B------:R-:W-:-:S05]  /*11070*/  SHF.R.U32.HI R2, RZ, R12, R9 ;  /* 0x0000000cff027219 */ /* 0x000fca0000011609 */
[----:B------:R-:W2:Y:S01]  /*11080*/  LDC R24, c[0x0][0x638] ;  /* 0x00018e00ff187b82 */ /* 0x000ea20000000800 */
[-C--:B---3--:R-:W-:Y:S02]  /*11090*/  SHF.L.U32 R8, R8, R27.reuse, RZ ;  /* 0x0000001b08087219 */ /* 0x088fe400000006ff */
[-CC-:B------:R-:W-:Y:S02]  /*110a0*/  SHF.R.U64 R23, R21, R27.reuse, R2.reuse ;  /* 0x0000001b15177219 */ /* 0x180fe40000001202 */
[----:B------:R-:W-:Y:S02]  /*110b0*/  LOP3.LUT R30, RZ, R8, RZ, 0x33, !PT ;  /* 0x00000008ff1e7212 */ /* 0x000fe400078e33ff */
[----:B------:R-:W-:Y:S01]  /*110c0*/  SHF.R.U32.HI R9, RZ, R27, R2 ;  /* 0x0000001bff097219 */ /* 0x000fe20000011602 */
[----:B------:R-:W3:Y:S01]  /*110d0*/  LDC R25, c[0x0][0x610] ;  /* 0x00018400ff197b82 */ /* 0x000ee20000000800 */
[----:B------:R-:W-:Y:S01]  /*110e0*/  IMAD.MOV.U32 R8, RZ, RZ, R23 ;  /* 0x000000ffff087224 */ /* 0x000fe200078e0017 */
[----:B------:R-:W-:Y:S06]  /*110f0*/  @!P0 BRA `(.L_x_387) ;  /* 0x0000000000288947 */ /* 0x000fec0003800000 */
        /* <DEDUP_REMOVED lines=10> */
.L_x_387:
[----:B------:R-:W4:Y:S01]  /*111a0*/  LDC R2, c[0x0][0x65c] ;  /* 0x00019700ff027b82 */ /* 0x000f220000000800 */
[----:B-1----:R-:W-:Y:S01]  /*111b0*/  SHF.R.U64 R5, R8, R20, R9 ;  /* 0x0000001408057219 */ /* 0x002fe20000001209 */
[----:B0-----:R-:W-:Y:S01]  /*111c0*/  VIADD R9, R18, 0xffffffff ;  /* 0xffffffff12097836 */ /* 0x001fe20000000000 */
[----:B------:R-:W-:Y:S01]  /*111d0*/  SHF.L.U32 R26, R26, R27, RZ ;  /* 0x0000001b1a1a7219 */ /* 0x000fe200000006ff */
[----:B------:R-:W-:Y:S02]  /*111e0*/  IMAD.MOV.U32 R13, RZ, RZ, R16 ;  /* 0x000000ffff0d7224 */ /* 0x000fe400078e0010 */
[----:B------:R-:W-:Y:S01]  /*111f0*/  IMAD.MOV R8, RZ, RZ, -R5 ;  /* 0x000000ffff087224 */ /* 0x000fe200078e0a05 */
[----:B----4-:R-:W-:Y:S02]  /*11200*/  ISETP.NE.AND P0, PT, R2, 0x1, PT ;  /* 0x000000010200780c */ /* 0x010fe40003f05270 */
[----:B------:R-:W-:-:S11]  /*11210*/  LOP3.LUT R2, R21, R30, RZ, 0xc0, !PT ;  /* 0x0000001e15027212 */ /* 0x000fd600078ec0ff */
[----:B------:R-:W-:Y:S02]  /*11220*/  @P0 IMAD R3, R7, R14, R4 ;  /* 0x0000000e07030224 */ /* 0x000fe400078e0204 */
[----:B------:R-:W-:Y:S01]  /*11230*/  IMAD R4, R26, R5, R2 ;  /* 0x000000051a047224 */ /* 0x000fe200078e0202 */
[----:B------:R-:W-:Y:S01]  /*11240*/  LOP3.LUT R5, R6, R9, RZ, 0xc0, !PT ;  /* 0x0000000906057212 */ /* 0x000fe200078ec0ff */
[----:B--2---:R-:W-:Y:S02]  /*11250*/  IMAD R2, R8, R24, R23 ;  /* 0x0000001808027224 */ /* 0x004fe400078e0217 */
[----:B---3--:R-:W-:Y:S02]  /*11260*/  IMAD R3, R4, R25, R3 ;  /* 0x0000001904037224 */ /* 0x008fe400078e0203 */
[----:B------:R-:W-:Y:S02]  /*11270*/  IMAD R12, R2, R18, R5 ;  /* 0x00000012020c7224 */ /* 0x000fe400078e0205 */
[----:B------:R-:W-:-:S03]  /*11280*/  IMAD.MOV.U32 R4, RZ, RZ, 0x1 ;  /* 0x00000001ff047424 */ /* 0x000fc600078e00ff */
[----:B------:R-:W-:Y:S02]  /*11290*/  SEL R21, R12, R3, !P0 ;  /* 0x000000030c157207 */ /* 0x000fe40004000000 */
[----:B------:R-:W-:Y:S02]  /*112a0*/  PRMT R2, R4, 0x7610, R2 ;  /* 0x0000761004027816 */ /* 0x000fe40000000002 */
[----:B------:R-:W-:-:S07]  /*112b0*/  SEL R12, R3, R12, !P0 ;  /* 0x0000000c030c7207 */ /* 0x000fce0004000000 */
.L_x_385:
[----:B------:R-:W-:-:S08]  /*112c0*/  NOP ;  /* 0x0000000000007918 */ /* 0x000fd00000000000 */
[----:B------:R-:W0:-:S00]  /*112d0*/  USETMAXREG.DEALLOC.CTAPOOL 0x28 ;  /* 0x00000028000079c8 */ /* 0x000e0000080e0500 */
[----:B0-----:R-:W-:-:S13]  /*112e0*/  ISETP.NE.AND P0, PT, R0, RZ, PT ;  /* 0x000000ff0000720c */ /* 0x001fda0003f05270 */
[----:B------:R-:W-:Y:S05]  /*112f0*/  @P0 EXIT ;  /* 0x000000000000094d */ /* 0x000fea0003800000 */
[----:B------:R-:W-:Y:S01]  /*11300*/  LOP3.LUT P0, RZ, R2, 0xff, RZ, 0xc0, !PT ;  /* 0x000000ff02ff7812 */ /* 0x000fe2000780c0ff */
[----:B------:R-:W-:Y:S02]  /*11310*/  IMAD.MOV.U32 R0, RZ, RZ, 0x1 ;  /* 0x00000001ff007424 */ /* 0x000fe400078e00ff */
[----:B------:R-:W-:-:S10]  /*11320*/  IMAD.MOV.U32 R6, RZ, RZ, RZ ;  /* 0x000000ffff067224 */ /* 0x000fd400078e00ff */
[----:B------:R-:W-:Y:S05]  /*11330*/  @!P0 BRA `(.L_x_388) ;  /* 0x0000000c004c8947 */ /* 0x000fea0003800000 */
[----:B------:R-:W0:Y:S01]  /*11340*/  LDC R0, c[0x0][0x28c] ;  /* 0x0000a300ff007b82 */ /* 0x000e220000000800 */
[----:B------:R-:W1:Y:S01]  /*11350*/  S2R R8, SR_CgaCtaId ;  /* 0x0000000000087919 */ /* 0x000e620000008800 */
[----:B------:R-:W-:Y:S01]  /*11360*/  ULDC UR5, c[0x0][0x600] ;  /* 0x0001800000057ab9 */ /* 0x000fe20000000800 */
[----:B------:R-:W-:Y:S01]  /*11370*/  ULDC UR4, c[0x0][0xc] ;  /* 0x0000030000047ab9 */ /* 0x000fe20000000800 */
[----:B------:R-:W-:Y:S01]  /*11380*/  UIADD3 UR16, UR5, -0x1, URZ ;  /* 0xffffffff05107890 */ /* 0x000fe2000fffe03f */
[----:B------:R-:W-:Y:S01]  /*11390*/  BSSY B0, `(.L_x_388) ;  /* 0x00000cd000007945 */ /* 0x000fe20003800000 */
[----:B------:R-:W-:Y:S01]  /*113a0*/  ULDC UR6, c[0x0][0x658] ;  /* 0x0001960000067ab9 */ /* 0x000fe20000000800 */
[----:B------:R-:W-:Y:S01]  /*113b0*/  ULDC UR5, c[0x0][0x10] ;  /* 0x0000040000057ab9 */ /* 0x000fe20000000800 */
[----:B------:R-:W-:Y:S01]  /*113c0*/  UMOV UR7, 0xffffffff ;  /* 0xffffffff00077882 */ /* 0x000fe20000000000 */
[----:B------:R-:W-:Y:S01]  /*113d0*/  UMOV UR8, 0x1 ;  /* 0x0000000100087882 */ /* 0x000fe20000000000 */
[----:B------:R-:W-:Y:S01]  /*113e0*/  UIMAD.WIDE.U32 UR4, UR4, UR5, URZ ;  /* 0x00000005040472a5 */ /* 0x000fe2000f8e003f */
[----:B------:R-:W-:Y:S01]  /*113f0*/  IMAD.MOV.U32 R9, RZ, RZ, 0x1 ;  /* 0x00000001ff097424 */ /* 0x000fe200078e00ff */
[----:B------:R-:W-:Y:S01]  /*11400*/  USHF.L.U32 UR7, UR7, UR6, URZ ;  /* 0x0000000607077299 */ /* 0x000fe2000800063f */
[----:B------:R-:W-:Y:S01]  /*11410*/  LOP3.LUT R11, R17, 0x2, RZ, 0xfc, !PT ;  /* 0x00000002110b7812 */ /* 0x000fe200078efcff */
[----:B------:R-:W-:Y:S01]  /*11420*/  USHF.L.U32 UR18, UR8, UR6, URZ ;  /* 0x0000000608127299 */ /* 0x000fe2000800063f */
[----:B------:R-:W-:Y:S01]  /*11430*/  IMAD.MOV.U32 R6, RZ, RZ, RZ ;  /* 0x000000ffff067224 */ /* 0x000fe200078e00ff */
[----:B------:R-:W-:Y:S01]  /*11440*/  ULOP3.LUT UR17, URZ, UR7, URZ, 0x33, !UPT ;  /* 0x000000073f117292 */ /* 0x000fe2000f8e333f */
[----:B------:R-:W-:Y:S01]  /*11450*/  ULDC UR6, c[0x0][0x14] ;  /* 0x0000050000067ab9 */ /* 0x000fe20000000800 */
[----:B------:R-:W-:Y:S01]  /*11460*/  ULDC.64 UR22, c[0x0][0x198] ;  /* 0x0000660000167ab9 */ /* 0x000fe20000000a00 */
[----:B------:R-:W-:-:S02]  /*11470*/  UIMAD.WIDE.U32 UR20, UR4, UR6, URZ ;  /* 0x00000006041472a5 */ /* 0x000fc4000f8e003f */
[----:B------:R-:W-:Y:S01]  /*11480*/  UIMAD UR13, UR5, UR6, URZ ;  /* 0x00000006050d72a4 */ /* 0x000fe2000f8e023f */
[----:B0-----:R-:W-:-:S03]  /*11490*/  VIADD R0, R0, 0x3f ;  /* 0x0000003f00007836 */ /* 0x001fc60000000000 */
[----:B------:R-:W-:Y:S02]  /*114a0*/  UIADD3 UR13, UR21, UR13, URZ ;  /* 0x0000000d150d7290 */ /* 0x000fe4000fffe03f */
[----:B------:R-:W-:-:S04]  /*114b0*/  SHF.R.S32.HI R3, RZ, 0x1f, R0 ;  /* 0x0000001fff037819 */ /* 0x000fc80000011400 */
[----:B------:R-:W-:Y:S01]  /*114c0*/  LEA.HI R3, R3, R0, RZ, 0x6 ;  /* 0x0000000003037211 */ /* 0x000fe200078f30ff */
[----:B------:R-:W-:Y:S01]  /*114d0*/  IMAD.MOV.U32 R0, RZ, RZ, 0x1 ;  /* 0x00000001ff007424 */ /* 0x000fe200078e00ff */
[----:B-1----:R-:W-:Y:S02]  /*114e0*/  LOP3.LUT R8, R8, 0x1, RZ, 0xc0, !PT ;  /* 0x0000000108087812 */ /* 0x002fe400078ec0ff */
[----:B------:R-:W-:-:S05]  /*114f0*/  SHF.R.S32.HI R7, RZ, 0x6, R3 ;  /* 0x00000006ff077819 */ /* 0x000fca0000011403 */
[----:B------:R-:W-:-:S07]  /*11500*/  VIADD R10, R7, 0x1 ;  /* 0x00000001070a7836 */ /* 0x000fce0000000000 */
.L_x_399:
[----:B------:R-:W-:-:S03]  /*11510*/  UMOV UR4, 0xffffffff ;  /* 0xffffffff00047882 */ /* 0x000fc60000000000 */
[----:B------:R-:W-:Y:S05]  /*11520*/  BRA.DIV UR4, `(.L_x_389) ;  /* 0x0000000e04bc7947 */ /* 0x000fea000b800000 */
[----:B------:R-:W-:-:S13]  /*11530*/  ELECT P6, URZ, PT ;  /* 0x00000000003f782f */ /* 0x000fda00038c0000 */
.L_x_410:
[----:B------:R-:W0:Y:S01]  /*11540*/  LDC R2, c[0x0][0x28c] ;  /* 0x0000a300ff027b82 */ /* 0x000e220000000800 */
[----:B------:R-:W-:Y:S01]  /*11550*/  BSSY B1, `(.L_x_390) ;  /* 0x000003b000017945 */ /* 0x000fe20003800000 */
[----:B0-----:R-:W-:-:S13]  /*11560*/  ISETP.LT.OR P6, PT, R2, 0x1, !P6 ;  /* 0x000000010200780c */ /* 0x001fda00077c1670 */
[----:B------:R-:W-:Y:S05]  /*11570*/  @P6 BRA `(.L_x_391) ;  /* 0x0000000000e06947 */ /* 0x000fea0003800000 */
[----:B------:R-:W-:Y:S02]  /*11580*/  IMAD R21, R21, 0x2, R8 ;  /* 0x0000000215157824 */ /* 0x000fe400078e0208 */
[----:B------:R-:W-:Y:S02]  /*11590*/  IMAD R14, R12, 0xc0, RZ ;  /* 0x000000c00c0e7824 */ /* 0x000fe400078e02ff */
[----:B------:R-:W-:Y:S02]  /*115a0*/  IMAD.MOV.U32 R18, RZ, RZ, RZ ;  /* 0x000000ffff127224 */ /* 0x000fe400078e00ff */
[----:B------:R-:W-:Y:S02]  /*115b0*/  IMAD.MOV.U32 R2, RZ, RZ, R10 ;  /* 0x000000ffff027224 */ /* 0x000fe400078e000a */
[----:B------:R-:W-:Y:S02]  /*115c0*/  IMAD.MOV.U32 R3, RZ, RZ, R0 ;  /* 0x000000ffff037224 */ /* 0x000fe400078e0000 */
[----:B------:R-:W-:-:S02]  /*115d0*/  IMAD.MOV.U32 R5, RZ, RZ, R6 ;  /* 0x000000ffff057224 */ /* 0x000fc400078e0006 */
[----:B------:R-:W-:-:S07]  /*115e0*/  IMAD R21, R21, 0x58, RZ ;  /* 0x0000005815157824 */ /* 0x000fce00078e02ff */
.L_x_394:
[----:B------:R-:W0:Y:S01]  /*115f0*/  S2R R15, SR_CgaCtaId ;  /* 0x00000000000f7919 */ /* 0x000e220000008800 */
[----:B------:R-:W-:Y:S01]  /*11600*/  MOV R4, 0x400 ;  /* 0x0000040000047802 */ /* 0x000fe20000000f00 */
[----:B------:R-:W1:Y:S03]  /*11610*/  S2R R12, SR_TID.X ;  /* 0x00000000000c7919 */ /* 0x000e660000002100 */
[----:B0-----:R-:W-:Y:S02]  /*11620*/  LEA R16, R15, R4, 0x18 ;  /* 0x000000040f107211 */ /* 0x001fe400078ec0ff */
[----:B------:R-:W-:Y:S02]  /*11630*/  SHF.L.U32 R4, R3, 0x1f, RZ ;  /* 0x0000001f03047819 */ /* 0x000fe400000006ff */
[----:B-1----:R-:W-:Y:S01]  /*11640*/  LOP3.LUT P1, RZ, R12, 0x7f, RZ, 0xc0, !PT ;  /* 0x0000007f0cff7812 */ /* 0x002fe2000782c0ff */
[----:B------:R-:W-:-:S04]  /*11650*/  IMAD R15, R5, 0x8, R16 ;  /* 0x00000008050f7824 */ /* 0x000fc800078e0210 */
[----:B------:R-:W0:Y:S08]  /*11660*/  SYNCS.PHASECHK.TRANS64.TRYWAIT P0, [R15+URZ+0x20], R4 ;  /* 0x000020040f0075a7 */ /* 0x000e30000800017f */
[----:B------:R-:W1:Y:S01]  /*11670*/  @!P1 LDC R12, c[0x0][0x500] ;  /* 0x00014000ff0c9b82 */ /* 0x000e620000000800 */
[----:B0-----:R-:W-:Y:S05]  /*11680*/  @!P0 BRA `(.L_x_392) ;  /* 0x0000000c00848947 */ /* 0x001fea0003800000 */
.L_x_411:
[----:B0-----:R-:W-:Y:S01]  /*11690*/  PRMT R4, R11, 0x9910, RZ ;  /* 0x000099100b047816 */ /* 0x001fe200000000ff */
[----:B-1----:R0:W-:Y:S03]  /*116a0*/  @!P1 SYNCS.ARRIVE.TRANS64 RZ, [R15+URZ], R12 ;  /* 0x0000000c0fff99a7 */ /* 0x0021e6000800003f */
[----:B------:R-:W-:-:S13]  /*116b0*/  ISETP.NE.AND P0, PT, R4, 0x2, PT ;  /* 0x000000020400780c */ /* 0x000fda0003f05270 */
[----:B0-----:R-:W-:Y:S05]  /*116c0*/  @P0 BRA `(.L_x_393) ;  /* 0x0000000000040947 */ /* 0x001fea0003800000 */
[----:B------:R-:W-:Y:S01]  /*116d0*/  BPT.TRAP 0x1 ;  /* 0x000000040000795c */ /* 0x000fe20000300000 */
.L_x_393:
[----:B------:R-:W-:Y:S01]  /*116e0*/  IMAD R4, R5, 0x2, R8 ;  /* 0x0000000205047824 */ /* 0x000fe200078e0208 */
[----:B------:R-:W-:Y:S01]  /*116f0*/  R2UR UR9, R15 ;  /* 0x000000000f0972ca */ /* 0x000fe200000e0000 */
[--C-:B------:R-:W-:Y:S01]  /*11700*/  IMAD R12, R5, 0x6000, R16.reuse ;  /* 0x00006000050c7824 */ /* 0x100fe200078e0210 */
[----:B------:R-:W-:Y:S01]  /*11710*/  UIADD3 UR4, UP0, UR22, 0xf0, URZ ;  /* 0x000000f016047890 */ /* 0x000fe2000ff1e03f */
[----:B------:R-:W-:Y:S01]  /*11720*/  IMAD R4, R4, 0x1600, RZ ;  /* 0x0000160004047824 */ /* 0x000fe200078e02ff */
[----:B------:R-:W-:Y:S01]  /*11730*/  R2UR UR11, R14 ;  /* 0x000000000e0b72ca */ /* 0x000fe200000e0000 */
[----:B------:R-:W-:Y:S01]  /*11740*/  VIADD R2, R2, 0xffffffff ;  /* 0xffffffff02027836 */ /* 0x000fe20000000000 */
[----:B------:R-:W-:Y:S01]  /*11750*/  R2UR UR5, R12 ;  /* 0x000000000c0572ca */ /* 0x000fe200000e0000 */
[----:B------:R-:W-:Y:S01]  /*11760*/  IMAD R4, R4, 0x2, R16 ;  /* 0x0000000204047824 */ /* 0x000fe200078e0210 */
[----:B------:R-:W-:Y:S01]  /*11770*/  R2UR UR10, R18 ;  /* 0x00000000120a72ca */ /* 0x000fe200000e0000 */
[----:B------:R-:W-:Y:S01]  /*11780*/  UIADD3 UR24, UP1, UR22, 0x1f0, URZ ;  /* 0x000001f016187890 */ /* 0x000fe2000ff3e03f */
[----:B------:R-:W-:Y:S01]  /*11790*/  R2UR UR12, R13 ;  /* 0x000000000d0c72ca */ /* 0x000fe200000e0000 */
[----:B------:R-:W-:Y:S01]  /*117a0*/  VIADD R5, R5, 0x1 ;  /* 0x0000000105057836 */ /* 0x000fe20000000000 */
[----:B------:R-:W-:Y:S01]  /*117b0*/  R2UR UR8, R4 ;  /* 0x00000000040872ca */ /* 0x000fe200000e0000 */
[----:B------:R-:W-:Y:S01]  /*117c0*/  UIADD3.X UR25, URZ, UR23, URZ, UP1, !UPT ;  /* 0x000000173f197290 */ /* 0x000fe20008ffe43f */
[----:B------:R-:W-:Y:S01]  /*117d0*/  R2UR UR19, R21 ;  /* 0x00000000151372ca */ /* 0x000fe200000e0000 */
[----:B------:R-:W-:Y:S01]  /*117e0*/  UMOV UR6, 0x0 ;  /* 0x0000000000067882 */ /* 0x000fe20000000000 */
[----:B------:R-:W-:Y:S01]  /*117f0*/  ISETP.GT.AND P1, PT, R2, 0x1, PT ;  /* 0x000000010200780c */ /* 0x000fe20003f24270 */
[----:B------:R-:W-:Y:S01]  /*11800*/  UMOV UR7, 0x10000000 ;  /* 0x1000000000077882 */ /* 0x000fe20000000000 */
[C---:B------:R-:W-:Y:S01]  /*11810*/  ISETP.NE.AND P0, PT, R5.reuse, 0x4, PT ;  /* 0x000000040500780c */ /* 0x040fe20003f05270 */
[----:B------:R-:W-:Y:S01]  /*11820*/  UIADD3 UR14, UR5, 0x100, URZ ;  /* 0x00000100050e7890 */ /* 0x000fe2000fffe03f */
[----:B------:R-:W-:Y:S01]  /*11830*/  VIADD R18, R18, 0x40 ;  /* 0x0000004012127836 */ /* 0x000fe20000000000 */
[----:B------:R-:W-:Y:S01]  /*11840*/  UIADD3.X UR5, URZ, UR23, URZ, UP0, !UPT ;  /* 0x000000173f057290 */ /* 0x000fe200087fe43f */
[----:B------:R-:W-:Y:S01]  /*11850*/  SEL R4, RZ, 0x1, P0 ;  /* 0x00000001ff047807 */ /* 0x000fe20000000000 */
[----:B------:R-:W-:Y:S01]  /*11860*/  UMOV UR26, 0x30000 ;  /* 0x00030000001a7882 */ /* 0x000fe20000000000 */
[----:B------:R-:W-:Y:S01]  /*11870*/  SEL R5, R5, RZ, P0 ;  /* 0x000000ff05057207 */ /* 0x000fe20000000000 */
[----:B------:R-:W-:Y:S01]  /*11880*/  UIADD3 UR15, UR8, 0x18100, URZ ;  /* 0x00018100080f7890 */ /* 0x000fe2000fffe03f */
[----:B------:R-:W-:-:S02]  /*11890*/  LOP3.LUT R3, R3, R4, RZ, 0x3c, !PT ;  /* 0x0000000403037212 */ /* 0x000fc400078e3cff */
[----:B------:R-:W-:Y:S02]  /*118a0*/  UMOV UR8, UR14 ;  /* 0x0000000e00087c82 */ /* 0x000fe40008000000 */
[----:B------:R0:W-:Y:S02]  /*118b0*/  UTMALDG.3D [UR8], [UR4], desc[UR6] ;  /* 0x00000608040075b4 */ /* 0x0001e40008011000 */
[----:B0-----:R-:W-:Y:S01]  /*118c0*/  UMOV UR8, UR15 ;  /* 0x0000000f00087c82 */ /* 0x001fe20008000000 */
[----:B------:R-:W-:Y:S02]  /*118d0*/  UMOV UR11, UR19 ;  /* 0x00000013000b7c82 */ /* 0x000fe40008000000 */
[----:B------:R0:W-:Y:S02]  /*118e0*/  UTMALDG.3D.MULTICAST [UR8], [UR24], UR26, desc[UR6] ;  /* 0x00000608180073b4 */ /* 0x0001e4000801181a */
[----:B0-----:R-:W-:Y:S05]  /*118f0*/  @P1 BRA `(.L_x_394) ;  /* 0xfffffffc003c1947 */ /* 0x001fea000383ffff */
.L_x_391:
[----:B------:R-:W-:Y:S05]  /*11900*/  BSYNC B1 ;  /* 0x0000000000017941 */ /* 0x000fea0003800000 */
.L_x_390:
[----:B------:R-:W-:Y:S01]  /*11910*/  LOP3.LUT P1, RZ, R9, 0xff, RZ, 0xc0, !PT ;  /* 0x000000ff09ff7812 */ /* 0x000fe2000782c0ff */
[C---:B------:R-:W-:Y:S01]  /*11920*/  IMAD.IADD R6, R7.reuse, 0x1, R6 ;  /* 0x0000000107067824 */ /* 0x040fe200078e0206 */
[----:B------:R-:W-:Y:S01]  /*11930*/  IADD3 R22, P2, R22, UR20, RZ ;  /* 0x0000001416167c10 */ /* 0x000fe2000ff5e0ff */
[----:B------:R-:W-:Y:S01]  /*11940*/  ULDC.64 UR4, c[0x0][0x650] ;  /* 0x0001940000047ab9 */ /* 0x000fe20000000a00 */
[----:B------:R-:W-:Y:S01]  /*11950*/  BSSY B1, `(.L_x_395) ;  /* 0x000006e000017945 */ /* 0x000fe20003800000 */
[----:B------:R-:W-:Y:S01]  /*11960*/  IMAD.MOV.U32 R12, RZ, RZ, -0x1 ;  /* 0xffffffffff0c7424 */ /* 0x000fe200078e00ff */
[----:B------:R-:W-:Y:S01]  /*11970*/  ISETP.GT.U32.AND P0, PT, R6, 0x3, PT ;  /* 0x000000030600780c */ /* 0x000fe20003f04070 */
[----:B------:R-:W-:Y:S01]  /*11980*/  IMAD.MOV.U32 R21, RZ, RZ, -0x1 ;  /* 0xffffffffff157424 */ /* 0x000fe200078e00ff */
[----:B------:R-:W-:Y:S01]  /*11990*/  SHF.R.U32.HI R2, RZ, 0x2, R6 ;  /* 0x00000002ff027819 */ /* 0x000fe20000011606 */
[----:B------:R-:W-:Y:S01]  /*119a0*/  IMAD.MOV.U32 R13, RZ, RZ, -0x1 ;  /* 0xffffffffff0d7424 */ /* 0x000fe200078e00ff */
[----:B------:R-:W-:-:S02]  /*119b0*/  ISETP.LT.U32.AND P0, PT, R7, 0x4, P0 ;  /* 0x000000040700780c */ /* 0x000fc40000701070 */
[----:B------:R-:W-:Y:S01]  /*119c0*/  IADD3.X R19, R19, UR13, RZ, P2, !PT ;  /* 0x0000000d13137c10 */ /* 0x000fe200097fe4ff */
[----:B------:R-:W0:Y:S01]  /*119d0*/  @P1 S2R R4, SR_CgaCtaId ;  /* 0x0000000000041919 */ /* 0x000e220000008800 */
[----:B------:R-:W-:Y:S02]  /*119e0*/  @P1 MOV R3, 0x400 ;  /* 0x0000040000031802 */ /* 0x000fe40000000f00 */
[----:B------:R-:W-:Y:S02]  /*119f0*/  ISETP.GE.U32.AND P2, PT, R22, UR4, PT ;  /* 0x0000000416007c0c */ /* 0x000fe4000bf46070 */
[----:B------:R-:W-:Y:S02]  /*11a00*/  LOP3.LUT R2, R2, 0x1, RZ, 0xc0, !PT ;  /* 0x0000000102027812 */ /* 0x000fe400078ec0ff */
[----:B------:R-:W-:Y:S02]  /*11a10*/  LOP3.LUT R6, R6, 0x3, RZ, 0xc0, !PT ;  /* 0x0000000306067812 */ /* 0x000fe400078ec0ff */
[----:B------:R-:W-:-:S02]  /*11a20*/  PRMT R9, RZ, 0x7610, R9 ;  /* 0x00007610ff097816 */ /* 0x000fc40000000009 */
[----:B0-----:R-:W-:-:S04]  /*11a30*/  @P1 LEA R3, R4, R3, 0x18 ;  /* 0x0000000304031211 */ /* 0x001fc800078ec0ff */
[----:B------:R0:W-:Y:S01]  /*11a40*/  @P1 SYNCS.ARRIVE.TRANS64.A1T0 RZ, [R3+URZ+0x58], RZ ;  /* 0x000058ff03ff19a7 */ /* 0x0001e2000810003f */
[----:B------:R-:W-:-:S04]  /*11a50*/  ISETP.NE.U32.AND P1, PT, R2, 0x1, PT ;  /* 0x000000010200780c */ /* 0x000fc80003f25070 */
[----:B------:R-:W-:Y:S02]  /*11a60*/  ISETP.GT.U32.AND P1, PT, R7, 0x3, !P1 ;  /* 0x000000030700780c */ /* 0x000fe40004f24070 */
[----:B0-----:R-:W-:Y:S02]  /*11a70*/  SEL R3, RZ, 0x1, !P0 ;  /* 0x00000001ff037807 */ /* 0x001fe40004000000 */
[----:B------:R-:W-:Y:S02]  /*11a80*/  ISETP.GE.U32.AND.EX P0, PT, R19, UR5, PT, P2 ;  /* 0x0000000513007c0c */ /* 0x000fe4000bf06120 */
[----:B------:R-:W-:-:S04]  /*11a90*/  SEL R2, RZ, 0x1, !P1 ;  /* 0x00000001ff027807 */ /* 0x000fc80004800000 */
[----:B------:R-:W-:Y:S02]  /*11aa0*/  LOP3.LUT R0, R2, R0, R3, 0x96, !PT ;  /* 0x0000000002007212 */ /* 0x000fe400078e9603 */
[----:B------:R-:W-:-:S05]  /*11ab0*/  PRMT R2, RZ, 0x7610, R2 ;  /* 0x00007610ff027816 */ /* 0x000fca0000000002 */
[----:B------:R-:W-:Y:S05]  /*11ac0*/  @P0 BRA `(.L_x_396) ;  /* 0x0000000400580947 */ /* 0x000fea0003800000 */
[----:B------:R-:W0:Y:S01]  /*11ad0*/  S2R R14, SR_CTAID.X ;  /* 0x00000000000e7919 */ /* 0x000e220000002500 */
[----:B------:R-:W-:Y:S01]  /*11ae0*/  ULDC.64 UR4, c[0x0][0x628] ;  /* 0x00018a0000047ab9 */ /* 0x000fe20000000a00 */
[----:B------:R-:W1:Y:S01]  /*11af0*/  LDC R15, c[0x0][0x144] ;  /* 0x00005100ff0f7b82 */ /* 0x000e620000000800 */
[----:B------:R-:W-:Y:S01]  /*11b00*/  ISETP.NE.U32.AND P0, PT, RZ, UR4, PT ;  /* 0x00000004ff007c0c */ /* 0x000fe2000bf05070 */
[----:B------:R-:W2:Y:S01]  /*11b10*/  S2R R12, SR_CTAID.Y ;  /* 0x00000000000c7919 */ /* 0x000ea20000002600 */
[----:B------:R-:W-:Y:S01]  /*11b20*/  ULDC UR7, c[0x0][0x630] ;  /* 0x00018c0000077ab9 */ /* 0x000fe20000000800 */
[----:B------:R-:W-:Y:S01]  /*11b30*/  ULDC UR8, c[0x0][0x150] ;  /* 0x0000540000087ab9 */ /* 0x000fe20000000800 */
[----:B------:R-:W-:Y:S01]  /*11b40*/  ISETP.NE.AND.EX P0, PT, RZ, UR5, PT, P0 ;  /* 0x00000005ff007c0c */ /* 0x000fe2000bf05300 */
[----:B------:R-:W-:Y:S02]  /*11b50*/  IMAD.MOV.U32 R2, RZ, RZ, R22 ;  /* 0x000000ffff027224 */ /* 0x000fe400078e0016 */
[----:B------:R-:W-:Y:S01]  /*11b60*/  IMAD.MOV.U32 R3, RZ, RZ, R19 ;  /* 0x000000ffff037224 */ /* 0x000fe200078e0013 */
[----:B0-----:R-:W-:-:S09]  /*11b70*/  I2FP.F32.U32 R16, R14 ;  /* 0x0000000e00107245 */ /* 0x001fd20000201000 */
[----:B------:R-:W-:Y:S05]  /*11b80*/  @!P0 BRA `(.L_x_397) ;  /* 0x0000000000288947 */ /* 0x000fea0003800000 */
[----:B------:R-:W-:Y:S02]  /*11b90*/  ULDC UR6, c[0x0][0x634] ;  /* 0x00018d0000067ab9 */ /* 0x000fe40000000800 */
[----:B------:R-:W-:-:S05]  /*11ba0*/  IADD3 R3, P0, R22, UR6, RZ ;  /* 0x0000000616037c10 */ /* 0x000fca000ff1e0ff */
[----:B------:R-:W-:-:S04]  /*11bb0*/  IMAD.X R13, RZ, RZ, R19, P0 ;  /* 0x000000ffff0d7224 */ /* 0x000fc800000e0613 */
[----:B------:R-:W-:-:S04]  /*11bc0*/  IMAD.WIDE.U32 R4, R13, UR4, RZ ;  /* 0x000000040d047c25 */ /* 0x000fc8000f8e00ff */
[----:B------:R-:W-:-:S04]  /*11bd0*/  IMAD.WIDE.U32 R4, P0, R3, UR5, R4 ;  /* 0x0000000503047c25 */ /* 0x000fc8000f800004 */
[----:B------:R-:W-:-:S04]  /*11be0*/  IMAD.WIDE.U32 R2, R3, UR4, RZ ;  /* 0x0000000403027c25 */ /* 0x000fc8000f8e00ff */
[----:B------:R-:W-:Y:S01]  /*11bf0*/  IMAD.MOV.U32 R2, RZ, RZ, R5 ;  /* 0x000000ffff027224 */ /* 0x000fe200078e0005 */
[----:B------:R-:W-:Y:S01]  /*11c00*/  IADD3 RZ, P1, R3, R4, RZ ;  /* 0x0000000403ff7210 */ /* 0x000fe20007f3e0ff */
[----:B------:R-:W-:-:S04]  /*11c10*/  IMAD.X R3, RZ, RZ, RZ, P0 ;  /* 0x000000ffff037224 */ /* 0x000fc800000e06ff */
[----:B------:R-:W-:-:S08]  /*11c20*/  IMAD.WIDE.U32.X R2, R13, UR5, R2, P1 ;  /* 0x000000050d027c25 */ /* 0x000fd000088e0402 */
.L_x_397:
[----:B------:R-:W-:Y:S01]  /*11c30*/  FMUL R16, R16, UR8 ;  /* 0x0000000810107c20 */ /* 0x000fe20008400000 */
[--C-:B------:R-:W-:Y:S01]  /*11c40*/  SHF.R.U64 R13, R2, UR7, R3.reuse ;  /* 0x00000007020d7c19 */ /* 0x100fe20008001203 */
[----:B------:R-:W-:Y:S01]  /*11c50*/  ULDC.64 UR4, c[0x0][0x620] ;  /* 0x0001880000047ab9 */ /* 0x000fe20000000a00 */
[----:B------:R-:W-:Y:S01]  /*11c60*/  SHF.R.U32.HI R2, RZ, UR7, R3 ;  /* 0x00000007ff027c19 */ /* 0x000fe20008011603 */
[----:B------:R-:W-:Y:S01]  /*11c70*/  IMAD.MOV.U32 R3, RZ, RZ, R19 ;  /* 0x000000ffff037224 */ /* 0x000fe200078e0013 */
[----:B------:R-:W-:Y:S01]  /*11c80*/  IADD3 R21, P0, RZ, -R13, RZ ;  /* 0x8000000dff157210 */ /* 0x000fe20007f1e0ff */
[----:B------:R-:W0:Y:S01]  /*11c90*/  F2I.U32.TRUNC.NTZ R16, R16 ;  /* 0x0000001000107305 */ /* 0x000e22000020f000 */
[----:B------:R-:W-:-:S03]  /*11ca0*/  ULDC.64 UR6, c[0x0][0x640] ;  /* 0x0001900000067ab9 */ /* 0x000fc60000000a00 */
[----:B------:R-:W-:Y:S01]  /*11cb0*/  IMAD.X R2, RZ, RZ, ~R2, P0 ;  /* 0x000000ffff027224 */ /* 0x000fe200000e0e02 */
[----:B------:R-:W-:-:S03]  /*11cc0*/  ISETP.NE.U32.AND P0, PT, RZ, UR6, PT ;  /* 0x00000006ff007c0c */ /* 0x000fc6000bf05070 */
[----:B------:R-:W-:Y:S01]  /*11cd0*/  IMAD R2, R2, UR4, RZ ;  /* 0x0000000402027c24 */ /* 0x000fe2000f8e02ff */
[----:B------:R-:W-:-:S03]  /*11ce0*/  ISETP.NE.AND.EX P0, PT, RZ, UR7, PT, P0 ;  /* 0x00000007ff007c0c */ /* 0x000fc6000bf05300 */
[C---:B------:R-:W-:Y:S01]  /*11cf0*/  IMAD R5, R21.reuse, UR5, R2 ;  /* 0x0000000515057c24 */ /* 0x040fe2000f8e0202 */
[----:B------:R-:W-:Y:S01]  /*11d00*/  ULDC UR5, c[0x0][0x154] ;  /* 0x0000550000057ab9 */ /* 0x000fe20000000800 */
[----:B------:R-:W-:Y:S02]  /*11d10*/  IMAD.MOV.U32 R2, RZ, RZ, R22 ;  /* 0x000000ffff027224 */ /* 0x000fe400078e0016 */
[----:B0-----:R-:W-:Y:S02]  /*11d20*/  IMAD.MOV R4, RZ, RZ, -R16 ;  /* 0x000000ffff047224 */ /* 0x001fe400078e0a10 */
[----:B------:R-:W-:Y:S01]  /*11d30*/  IMAD.WIDE.U32 R2, R21, UR4, R2 ;  /* 0x0000000415027c25 */ /* 0x000fe2000f8e0002 */
[----:B------:R-:W-:-:S03]  /*11d40*/  ULDC UR4, c[0x0][0x618] ;  /* 0x0001860000047ab9 */ /* 0x000fc60000000800 */
[----:B-1----:R-:W-:Y:S01]  /*11d50*/  IMAD R14, R15, R4, R14 ;  /* 0x000000040f0e7224 */ /* 0x002fe200078e020e */
[----:B--2---:R-:W-:Y:S01]  /*11d60*/  I2FP.F32.U32 R4, R12 ;  /* 0x0000000c00047245 */ /* 0x004fe20000201000 */
[----:B------:R-:W-:Y:S01]  /*11d70*/  IMAD.IADD R3, R3, 0x1, R5 ;  /* 0x0000000103037824 */ /* 0x000fe200078e0205 */
[----:B------:R-:W0:Y:S03]  /*11d80*/  LDC R15, c[0x0][0x148] ;  /* 0x00005200ff0f7b82 */ /* 0x000e260000000800 */
[----:B------:R-:W-:Y:S01]  /*11d90*/  FMUL R4, R4, UR5 ;  /* 0x0000000504047c20 */ /* 0x000fe20008400000 */
[--C-:B------:R-:W-:Y:S02]  /*11da0*/  SHF.R.U64 R16, R2, UR4, R3.reuse ;  /* 0x0000000402107c19 */ /* 0x100fe40008001203 */
[----:B------:R-:W-:Y:S01]  /*11db0*/  SHF.R.U32.HI R3, RZ, UR4, R3 ;  /* 0x00000004ff037c19 */ /* 0x000fe20008011603 */
[----:B------:R-:W-:Y:S01]  /*11dc0*/  ULDC UR4, c[0x0][0x608] ;  /* 0x0001820000047ab9 */ /* 0x000fe20000000800 */
[----:B------:R1:W2:Y:S02]  /*11dd0*/  F2I.U32.TRUNC.NTZ R21, R4 ;  /* 0x0000000400157305 */ /* 0x0002a4000020f000 */
[----:B------:R-:W-:-:S02]  /*11de0*/  SHF.R.U64 R20, R16, UR4, R3 ;  /* 0x0000000410147c19 */ /* 0x000fc40008001203 */
[----:B------:R-:W-:Y:S01]  /*11df0*/  SHF.R.U32.HI R3, RZ, UR4, R3 ;  /* 0x00000004ff037c19 */ /* 0x000fe20008011603 */
[----:B------:R-:W-:-:S03]  /*11e00*/  ULDC UR4, c[0x0][0x658] ;  /* 0x0001960000047ab9 */ /* 0x000fc60000000800 */
[--C-:B------:R-:W-:Y:S02]  /*11e10*/  SHF.R.U64 R18, R20, UR4, R3.reuse ;  /* 0x0000000414127c19 */ /* 0x100fe40008001203 */
[----:B------:R-:W-:-:S03]  /*11e20*/  SHF.R.U32.HI R23, RZ, UR4, R3 ;  /* 0x00000004ff177c19 */ /* 0x000fc60008011603 */
[----:B------:R-:W-:Y:S02]  /*11e30*/  IMAD.MOV.U32 R2, RZ, RZ, R18 ;  /* 0x000000ffff027224 */ /* 0x000fe400078e0012 */
[----:B------:R-:W-:Y:S01]  /*11e40*/  IMAD.MOV.U32 R3, RZ, RZ, R23 ;  /* 0x000000ffff037224 */ /* 0x000fe200078e0017 */
[----:B-12---:R-:W-:Y:S06]  /*11e50*/  @!P0 BRA `(.L_x_398) ;  /* 0x0000000000288947 */ /* 0x006fec0003800000 */
        /* <DEDUP_REMOVED lines=10> */
.L_x_398:
[----:B------:R-:W1:Y:S01]  /*11f00*/  LDC R4, c[0x0][0x65c] ;  /* 0x00019700ff047b82 */ /* 0x000e620000000800 */
[----:B------:R-:W-:Y:S01]  /*11f10*/  ULDC UR4, c[0x0][0x648] ;  /* 0x0001920000047ab9 */ /* 0x000fe20000000800 */
[----:B------:R-:W-:Y:S01]  /*11f20*/  IMAD.MOV R21, RZ, RZ, -R21 ;  /* 0x000000ffff157224 */ /* 0x000fe200078e0a15 */
[----:B------:R-:W-:Y:S01]  /*11f30*/  SHF.R.U64 R3, R2, UR4, R3 ;  /* 0x0000000402037c19 */ /* 0x000fe20008001203 */
[----:B------:R-:W-:Y:S01]  /*11f40*/  ULDC UR4, c[0x0][0x638] ;  /* 0x00018e0000047ab9 */ /* 0x000fe20000000800 */
[----:B------:R-:W-:Y:S01]  /*11f50*/  LOP3.LUT R20, R20, UR17, RZ, 0xc0, !PT ;  /* 0x0000001114147c12 */ /* 0x000fe2000f8ec0ff */
[----:B------:R-:W-:Y:S01]  /*11f60*/  ULDC UR5, c[0x0][0x610] ;  /* 0x0001840000057ab9 */ /* 0x000fe20000000800 */
[----:B------:R-:W-:Y:S02]  /*11f70*/  IMAD.MOV.U32 R2, RZ, RZ, 0x1 ;  /* 0x00000001ff027424 */ /* 0x000fe400078e00ff */
[----:B------:R-:W-:Y:S02]  /*11f80*/  IMAD.MOV R5, RZ, RZ, -R3 ;  /* 0x000000ffff057224 */ /* 0x000fe400078e0a03 */
[----:B------:R-:W-:-:S02]  /*11f90*/  IMAD R3, R3, UR18, R20 ;  /* 0x0000001203037c24 */ /* 0x000fc4000f8e0214 */
[----:B------:R-:W-:Y:S01]  /*11fa0*/  IMAD R18, R5, UR4, R18 ;  /* 0x0000000405127c24 */ /* 0x000fe2000f8e0212 */
[----:B------:R-:W-:Y:S01]  /*11fb0*/  ULDC UR4, c[0x0][0x600] ;  /* 0x0001800000047ab9 */ /* 0x000fe20000000800 */
[----:B-1----:R-:W-:-:S13]  /*11fc0*/  ISETP.NE.AND P0, PT, R4, 0x1, PT ;  /* 0x000000010400780c */ /* 0x002fda0003f05270 */
[----:B0-----:R-:W-:Y:S01]  /*11fd0*/  @P0 IMAD R14, R15, R21, R12 ;  /* 0x000000150f0e0224 */ /* 0x001fe200078e020c */
[----:B------:R-:W-:-:S03]  /*11fe0*/  LOP3.LUT R15, R16, UR16, RZ, 0xc0, !PT ;  /* 0x00000010100f7c12 */ /* 0x000fc6000f8ec0ff */
[----:B------:R-:W-:Y:S02]  /*11ff0*/  IMAD R14, R3, UR5, R14 ;  /* 0x00000005030e7c24 */ /* 0x000fe4000f8e020e */
[----:B------:R-:W-:-:S05]  /*12000*/  IMAD R3, R18, UR4, R15 ;  /* 0x0000000412037c24 */ /* 0x000fca000f8e020f */
[----:B------:R-:W-:Y:S02]  /*12010*/  SEL R21, R3, R14, !P0 ;  /* 0x0000000e03157207 */ /* 0x000fe40004000000 */
[----:B------:R-:W-:-:S07]  /*12020*/  SEL R12, R14, R3, !P0 ;  /* 0x000000030e0c7207 */ /* 0x000fce0004000000 */
.L_x_396:
[----:B------:R-:W-:Y:S05]  /*12030*/  BSYNC B1 ;  /* 0x0000000000017941 */ /* 0x000fea0003800000 */
.L_x_395:
[----:B------:R-:W-:-:S13]  /*12040*/  LOP3.LUT P0, RZ, R2, 0xff, RZ, 0xc0, !PT ;  /* 0x000000ff02ff7812 */ /* 0x000fda000780c0ff */
[----:B------:R-:W-:Y:S05]  /*12050*/  @P0 BRA `(.L_x_399) ;  /* 0xfffffff4002c0947 */ /* 0x000fea000383ffff */
[----:B------:R-:W-:Y:S05]  /*12060*/  BSYNC B0 ;  /* 0x0000000000007941 */ /* 0x000fea0003800000 */
.L_x_388:
[----:B------:R-:W-:-:S03]  /*12070*/  UMOV UR4, 0xffffffff ;  /* 0xffffffff00047882 */ /* 0x000fc60000000000 */
[----:B------:R-:W-:Y:S05]  /*12080*/  BRA.DIV UR4, `(.L_x_400) ;  /* 0x0000000604187947 */ /* 0x000fea000b800000 */
[----:B------:R-:W-:-:S13]  /*12090*/  ELECT P6, URZ, PT ;  /* 0x00000000003f782f */ /* 0x000fda00038c0000 */
.L_x_414:
[----:B------:R-:W-:Y:S04]  /*120a0*/  BSSY B0, `(.L_x_401) ;  /* 0x000002b000007945 */ /* 0x000fe80003800000 */
[----:B------:R-:W-:Y:S05]  /*120b0*/  @!P6 BRA `(.L_x_402) ;  /* 0x0000000000a4e947 */ /* 0x000fea0003800000 */
[----:B------:R-:W-:-:S04]  /*120c0*/  LOP3.LUT R17, R17, 0x2, RZ, 0xfc, !PT ;  /* 0x0000000211117812 */ /* 0x000fc800078efcff */
[----:B------:R-:W-:-:S13]  /*120d0*/  ISETP.NE.AND P0, PT, R17, 0x3, PT ;  /* 0x000000031100780c */ /* 0x000fda0003f05270 */
[----:B------:R-:W-:Y:S05]  /*120e0*/  @!P0 BRA `(.L_x_403) ;  /* 0x0000000000048947 */ /* 0x000fea0003800000 */
[----:B------:R-:W-:Y:S01]  /*120f0*/  BPT.TRAP 0x1 ;  /* 0x000000040000795c */ /* 0x000fe20000300000 */
.L_x_403:
[----:B------:R-:W0:Y:S01]  /*12100*/  S2R R3, SR_CgaCtaId ;  /* 0x0000000000037919 */ /* 0x000e220000008800 */
[----:B------:R-:W-:-:S04]  /*12110*/  MOV R2, 0x400 ;  /* 0x0000040000027802 */ /* 0x000fc80000000f00 */
[----:B0-----:R-:W-:Y:S02]  /*12120*/  LEA R3, R3, R2, 0x18 ;  /* 0x0000000203037211 */ /* 0x001fe400078ec0ff */
[----:B------:R-:W-:-:S03]  /*12130*/  SHF.L.U32 R2, R0, 0x1f, RZ ;  /* 0x0000001f00027819 */ /* 0x000fc600000006ff */
[----:B------:R-:W-:-:S04]  /*12140*/  VIADD R3, R3, 0x20 ;  /* 0x0000002003037836 */ /* 0x000fc80000000000 */
[C---:B------:R-:W-:Y:S02]  /*12150*/  IMAD R7, R6.reuse, 0x8, R3 ;  /* 0x0000000806077824 */ /* 0x040fe400078e0203 */
[----:B------:R-:W-:Y:S02]  /*12160*/  VIADD R6, R6, 0x1 ;  /* 0x0000000106067836 */ /* 0x000fe40000000000 */
[----:B------:R-:W0:Y:S03]  /*12170*/  SYNCS.PHASECHK.TRANS64.TRYWAIT P0, [R7+URZ], R2 ;  /* 0x00000002070075a7 */ /* 0x000e26000800017f */
[----:B------:R-:W-:-:S04]  /*12180*/  ISETP.NE.AND P1, PT, R6, 0x4, PT ;  /* 0x000000040600780c */ /* 0x000fc80003f25270 */
[----:B------:R-:W-:Y:S02]  /*12190*/  SEL R5, RZ, 0x1, P1 ;  /* 0x00000001ff057807 */ /* 0x000fe40000800000 */
[----:B------:R-:W-:Y:S02]  /*121a0*/  SEL R6, R6, RZ, P1 ;  /* 0x000000ff06067207 */ /* 0x000fe40000800000 */
[----:B------:R-:W-:-:S03]  /*121b0*/  LOP3.LUT R5, R0, R5, RZ, 0x3c, !PT ;  /* 0x0000000500057212 */ /* 0x000fc600078e3cff */
[----:B------:R-:W-:Y:S01]  /*121c0*/  IMAD R9, R6, 0x8, R3 ;  /* 0x0000000806097824 */ /* 0x000fe200078e0203 */
[----:B------:R-:W-:Y:S01]  /*121d0*/  SHF.L.U32 R4, R5, 0x1f, RZ ;  /* 0x0000001f05047819 */ /* 0x000fe200000006ff */
[----:B0-----:R-:W-:Y:S06]  /*121e0*/  @!P0 BRA `(.L_x_404) ;  /* 0x0000000000e08947 */ /* 0x001fec0003800000 */
.L_x_415:
[----:B------:R-:W1:Y:S01]  /*121f0*/  SYNCS.PHASECHK.TRANS64.TRYWAIT P0, [R9+URZ], R4 ;  /* 0x00000004090075a7 */ /* 0x000e62000800017f */
[----:B------:R-:W-:-:S05]  /*12200*/  VIADD R0, R6, 0x1 ;  /* 0x0000000106007836 */ /* 0x000fca0000000000 */
[----:B------:R-:W-:-:S04]  /*12210*/  ISETP.NE.AND P1, PT, R0, 0x4, PT ;  /* 0x000000040000780c */ /* 0x000fc80003f25270 */
[----:B0-----:R-:W-:Y:S02]  /*12220*/  SEL R2, RZ, 0x1, P1 ;  /* 0x00000001ff027807 */ /* 0x001fe40000800000 */
[----:B------:R-:W-:Y:S02]  /*12230*/  SEL R0, R0, RZ, P1 ;  /* 0x000000ff00007207 */ /* 0x000fe40000800000 */
[----:B------:R-:W-:-:S03]  /*12240*/  LOP3.LUT R7, R5, R2, RZ, 0x3c, !PT ;  /* 0x0000000205077212 */ /* 0x000fc600078e3cff */
[----:B------:R-:W-:Y:S01]  /*12250*/  IMAD R6, R0, 0x8, R3 ;  /* 0x0000000800067824 */ /* 0x000fe200078e0203 */
[----:B------:R-:W-:Y:S01]  /*12260*/  SHF.L.U32 R5, R7, 0x1f, RZ ;  /* 0x0000001f07057819 */ /* 0x000fe200000006ff */
[----:B-1----:R-:W-:Y:S06]  /*12270*/  @!P0 BRA `(.L_x_405) ;  /* 0x0000000000d08947 */ /* 0x002fec0003800000 */
.L_x_416:
[----:B------:R-:W1:Y:S01]  /*12280*/  SYNCS.PHASECHK.TRANS64.TRYWAIT P0, [R6+URZ], R5 ;  /* 0x00000005060075a7 */ /* 0x000e62000800017f */
[----:B------:R-:W-:-:S05]  /*12290*/  VIADD R0, R0, 0x1 ;  /* 0x0000000100007836 */ /* 0x000fca0000000000 */
[----:B------:R-:W-:-:S04]  /*122a0*/  ISETP.NE.AND P1, PT, R0, 0x4, PT ;  /* 0x000000040000780c */ /* 0x000fc80003f25270 */
[----:B------:R-:W-:Y:S02]  /*122b0*/  SEL R2, RZ, 0x1, P1 ;  /* 0x00000001ff027807 */ /* 0x000fe40000800000 */
[----:B------:R-:W-:Y:S02]  /*122c0*/  SEL R0, R0, RZ, P1 ;  /* 0x000000ff00007207 */ /* 0x000fe40000800000 */
[----:B------:R-:W-:Y:S01]  /*122d0*/  LOP3.LUT R2, R7, R2, RZ, 0x3c, !PT ;  /* 0x0000000207027212 */ /* 0x000fe200078e3cff */
[----:B-1----:R-:W-:Y:S06]  /*122e0*/  @!P0 BRA `(.L_x_406) ;  /* 0x0000000000c88947 */ /* 0x002fec0003800000 */
.L_x_417:
[----:B------:R-:W-:Y:S01]  /*122f0*/  IMAD R3, R0, 0x8, R3 ;  /* 0x0000000800037824 */ /* 0x000fe200078e0203 */
[----:B------:R-:W-:-:S07]  /*12300*/  SHF.L.U32 R0, R2, 0x1f, RZ ;  /* 0x0000001f02007819 */ /* 0x000fce00000006ff */
.L_x_407:
[----:B--2---:R2:W3:Y:S02]  /*12310*/  SYNCS.PHASECHK.TRANS64.TRYWAIT P0, [R3+URZ], R0 ;  /* 0x00000000030075a7 */ /* 0x0044e4000800017f */
[----:B---3--:R-:W-:Y:S05]  /*12320*/  @!P0 NANOSLEEP.SYNCS 0x989680 ;  /* 0x009896800000895d */ /* 0x008fea0003900000 */
[----:B------:R-:W3:Y:S02]  /*12330*/  @!P0 SYNCS.PHASECHK.TRANS64 P0, [R3+URZ], R0 ;  /* 0x00000000030085a7 */ /* 0x000ee4000800007f */
[----:B---3--:R-:W-:Y:S05]  /*12340*/  @!P0 BRA `(.L_x_407) ;  /* 0xfffffffc00f08947 */ /* 0x008fea000383ffff */
.L_x_402:
[----:B------:R-:W-:Y:S05]  /*12350*/  BSYNC B0 ;  /* 0x0000000000007941 */ /* 0x000fea0003800000 */
.L_x_401:
[----:B------:R-:W-:Y:S05]  /*12360*/  EXIT ;  /* 0x000000000000794d */ /* 0x000fea0003800000 */
.L_x_21:
[----:B---3--:R3:W4:Y:S02]  /*12370*/  SYNCS.PHASECHK.TRANS64.TRYWAIT P1, [R3+URZ], R0 ;  /* 0x00000000030075a7 */ /* 0x008724000802017f */
[----:B----4-:R-:W-:Y:S05]  /*12380*/  @!P1 NANOSLEEP.SYNCS 0x989680 ;  /* 0x009896800000995d */ /* 0x010fea0003900000 */
[----:B------:R-:W4:Y:S02]  /*12390*/  @!P1 SYNCS.PHASECHK.TRANS64 P1, [R3+URZ], R0 ;  /* 0x00000000030095a7 */ /* 0x000f24000802007f */
[----:B----4-:R-:W-:Y:S05]  /*123a0*/  @!P1 BRA `(.L_x_21) ;  /* 0xfffffffc00f09947 */ /* 0x010fea000383ffff */
[----:B------:R-:W-:Y:S05]  /*123b0*/  BRA `(.L_x_20) ;  /* 0xfffffef000607947 */ /* 0x000fea000383ffff */
.L_x_26:
[----:B--2---:R-:W-:-:S04]  /*123c0*/  IMAD.U32 R6, RZ, RZ, UR4 ;  /* 0x00000004ff067e24 */ /* 0x004fc8000f8e00ff */
[----:B------:R2:W3:Y:S03]  /*123d0*/  SYNCS.PHASECHK.TRANS64.TRYWAIT P1, [R6+URZ], R5 ;  /* 0x00000005060075a7 */ /* 0x0004e6000802017f */
[----:B---3--:R-:W-:Y:S05]  /*123e0*/  @!P1 NANOSLEEP.SYNCS 0x989680 ;  /* 0x009896800000995d */ /* 0x008fea0003900000 */
[----:B------:R-:W3:Y:S02]  /*123f0*/  @!P1 SYNCS.PHASECHK.TRANS64 P1, [R6+URZ], R5 ;  /* 0x00000005060095a7 */ /* 0x000ee4000802007f */
[----:B---3--:R-:W-:Y:S05]  /*12400*/  @!P1 BRA `(.L_x_26) ;  /* 0xfffffffc00ec9947 */ /* 0x008fea000383ffff */
[----:B------:R-:W-:Y:S05]  /*12410*/  BRA `(.L_x_25) ;  /* 0xffffff1400187947 */ /* 0x000fea000383ffff */
.L_x_389:
[----:B------:R-:W-:Y:S01]  /*12420*/  BSSY B1, `(.L_x_408) ;  /* 0x0000006000017945 */ /* 0x000fe20003800000 */
[----:B------:R-:W-:-:S07]  /*12430*/  IMAD.MOV.U32 R15, RZ, RZ, -0x1 ;  /* 0xffffffffff0f7424 */ /* 0x000fce00078e00ff */
[----:B------:R-:W-:Y:S05]  /*12440*/  WARPSYNC.COLLECTIVE R15, `(.L_x_409) ;  /* 0x000000000f0c7348 */ /* 0x000fea0003c00000 */
[----:B------:R-:W-:Y:S02]  /*12450*/  ELECT P6, UR62, PT ;  /* 0x00000000003e782f */ /* 0x000fe400038c0000 */
[----:B------:R-:W-:Y:S01]  /*12460*/  MOV R14, UR62 ;  /* 0x0000003e000e7c02 */ /* 0x000fe20008000f00 */
[----:B------:R-:W-:Y:S10]  /*12470*/  ENDCOLLECTIVE ;  /* 0x000000000000791b */ /* 0x000ff40003800000 */
.L_x_409:
[----:B------:R-:W-:Y:S05]  /*12480*/  BSYNC B1 ;  /* 0x0000000000017941 */ /* 0x000fea0003800000 */
.L_x_408:
[----:B------:R-:W-:Y:S05]  /*12490*/  BRA `(.L_x_410) ;  /* 0xfffffff000287947 */ /* 0x000fea000383ffff */
.L_x_392:
[----:B0-----:R0:W2:Y:S02]  /*124a0*/  SYNCS.PHASECHK.TRANS64.TRYWAIT P0, [R15+URZ+0x20], R4 ;  /* 0x000020040f0075a7 */ /* 0x0010a4000800017f */
[----:B--2---:R-:W-:Y:S05]  /*124b0*/  @!P0 NANOSLEEP.SYNCS 0x989680 ;  /* 0x009896800000895d */ /* 0x004fea0003900000 */
[----:B------:R-:W2:Y:S02]  /*124c0*/  @!P0 SYNCS.PHASECHK.TRANS64 P0, [R15+URZ+0x20], R4 ;  /* 0x000020040f0085a7 */ /* 0x000ea4000800007f */
[----:B--2---:R-:W-:Y:S05]  /*124d0*/  @!P0 BRA `(.L_x_392) ;  /* 0xfffffffc00f08947 */ /* 0x004fea000383ffff */
[----:B------:R-:W-:Y:S05]  /*124e0*/  BRA `(.L_x_411) ;  /* 0xfffffff000687947 */ /* 0x000fea000383ffff */
.L_x_400:
[----:B------:R-:W-:Y:S01]  /*124f0*/  BSSY B0, `(.L_x_412) ;  /* 0x0000006000007945 */ /* 0x000fe20003800000 */
[----:B------:R-:W-:-:S07]  /*12500*/  IMAD.MOV.U32 R15, RZ, RZ, -0x1 ;  /* 0xffffffffff0f7424 */ /* 0x000fce00078e00ff */
[----:B------:R-:W-:Y:S05]  /*12510*/  WARPSYNC.COLLECTIVE R15, `(.L_x_413) ;  /* 0x000000000f0c7348 */ /* 0x000fea0003c00000 */
[----:B------:R-:W-:Y:S02]  /*12520*/  ELECT P6, UR62, PT ;  /* 0x00000000003e782f */ /* 0x000fe400038c0000 */
[----:B------:R-:W-:Y:S01]  /*12530*/  MOV R14, UR62 ;  /* 0x0000003e000e7c02 */ /* 0x000fe20008000f00 */
[----:B------:R-:W-:Y:S10]  /*12540*/  ENDCOLLECTIVE ;  /* 0x000000000000791b */ /* 0x000ff40003800000 */
.L_x_413:
[----:B------:R-:W-:Y:S05]  /*12550*/  BSYNC B0 ;  /* 0x0000000000007941 */ /* 0x000fea0003800000 */
.L_x_412:
[----:B------:R-:W-:Y:S05]  /*12560*/  BRA `(.L_x_414) ;  /* 0xfffffff800cc7947 */ /* 0x000fea000383ffff */
.L_x_404:
[----:B0-----:R0:W1:Y:S02]  /*12570*/  SYNCS.PHASECHK.TRANS64.TRYWAIT P0, [R7+URZ], R2 ;  /* 0x00000002070075a7 */ /* 0x001064000800017f */
[----:B-1----:R-:W-:Y:S05]  /*12580*/  @!P0 NANOSLEEP.SYNCS 0x989680 ;  /* 0x009896800000895d */ /* 0x002fea0003900000 */
[----:B------:R-:W1:Y:S02]  /*12590*/  @!P0 SYNCS.PHASECHK.TRANS64 P0, [R7+URZ], R2 ;  /* 0x00000002070085a7 */ /* 0x000e64000800007f */
[----:B-1----:R-:W-:Y:S05]  /*125a0*/  @!P0 BRA `(.L_x_404) ;  /* 0xfffffffc00f08947 */ /* 0x002fea000383ffff */
[----:B------:R-:W-:Y:S05]  /*125b0*/  BRA `(.L_x_415) ;  /* 0xfffffffc000c7947 */ /* 0x000fea000383ffff */
.L_x_405:
[----:B0-----:R0:W1:Y:S02]  /*125c0*/  SYNCS.PHASECHK.TRANS64.TRYWAIT P0, [R9+URZ], R4 ;  /* 0x00000004090075a7 */ /* 0x001064000800017f */
[----:B-1----:R-:W-:Y:S05]  /*125d0*/  @!P0 NANOSLEEP.SYNCS 0x989680 ;  /* 0x009896800000895d */ /* 0x002fea0003900000 */
[----:B------:R-:W1:Y:S02]  /*125e0*/  @!P0 SYNCS.PHASECHK.TRANS64 P0, [R9+URZ], R4 ;  /* 0x00000004090085a7 */ /* 0x000e64000800007f */
[----:B-1----:R-:W-:Y:S05]  /*125f0*/  @!P0 BRA `(.L_x_405) ;  /* 0xfffffffc00f08947 */ /* 0x002fea000383ffff */
[----:B------:R-:W-:Y:S05]  /*12600*/  BRA `(.L_x_416) ;  /* 0xfffffffc001c7947 */ /* 0x000fea000383ffff */
.L_x_406:
[----:B-1----:R1:W2:Y:S02]  /*12610*/  SYNCS.PHASECHK.TRANS64.TRYWAIT P0, [R6+URZ], R5 ;  /* 0x00000005060075a7 */ /* 0x0022a4000800017f */
[----:B--2---:R-:W-:Y:S05]  /*12620*/  @!P0 NANOSLEEP.SYNCS 0x989680 ;  /* 0x009896800000895d */ /* 0x004fea0003900000 */
[----:B------:R-:W2:Y:S02]  /*12630*/  @!P0 SYNCS.PHASECHK.TRANS64 P0, [R6+URZ], R5 ;  /* 0x00000005060085a7 */ /* 0x000ea4000800007f */
[----:B--2---:R-:W-:Y:S05]  /*12640*/  @!P0 BRA `(.L_x_406) ;  /* 0xfffffffc00f08947 */ /* 0x004fea000383ffff */
[----:B------:R-:W-:Y:S05]  /*12650*/  BRA `(.L_x_417) ;  /* 0xfffffffc00247947 */ /* 0x000fea000383ffff */
.L_x_418:
[----:B------:R-:W-:-:S00]  /*12660*/  BRA `(.L_x_418) ;  /* 0xfffffffc00fc7947 */ /* 0x000fc0000383ffff */
[----:B------:R-:W-:-:S00]  /*12670*/  NOP ;  /* 0x0000000000007918 */ /* 0x000fc00000000000 */
        /* <DEDUP_REMOVED lines=8> */
.L_x_419:


//--------------------- .nv.global.init           --------------------------
	.section	.nv.global.init,"aw",@progbits
.nv.global.init:
	.type		$str$22,@object
	.size		$str$22,($str$23 - $str$22)
$str$22:
        /*0000*/ 	.byte	0x6b, 0x5f, 0x74, 0x69, 0x6c, 0x65, 0x5f, 0x63, 0x6f, 0x75, 0x6e, 0x74, 0x20, 0x3e, 0x3d, 0x20
        /*0010*/ 	.byte	0x31, 0x00
	.type		$str$23,@object
	.size		$str$23,(__unnamed_1 - $str$23)
$str$23:
        /*0012*/ 	.byte	0x2f, 0x74, 0x6d, 0x70, 0x2f, 0x63, 0x75, 0x74, 0x6c, 0x61, 0x73, 0x73, 0x5f, 0x73, 0x77, 0x65
        /*0022*/ 	.byte	0x65, 0x70, 0x5f, 0x73, 0x72, 0x63, 0x2f, 0x69, 0x6e, 0x63, 0x6c, 0x75, 0x64, 0x65, 0x2f, 0x63
        /*0032*/ 	.byte	0x75, 0x74, 0x6c, 0x61, 0x73, 0x73, 0x2f, 0x67, 0x65, 0x6d, 0x6d, 0x2f, 0x63, 0x6f, 0x6c, 0x6c
        /*0042*/ 	.byte	0x65, 0x63, 0x74, 0x69, 0x76, 0x65, 0x2f, 0x73, 0x6d, 0x39, 0x30, 0x5f, 0x6d, 0x6d, 0x61, 0x5f
        /*0052*/ 	.byte	0x74, 0x6d, 0x61, 0x5f, 0x67, 0x6d, 0x6d, 0x61, 0x5f, 0x73, 0x73, 0x5f, 0x77, 0x61, 0x72, 0x70
        /*0062*/ 	.byte	0x73, 0x70, 0x65, 0x63, 0x69, 0x61, 0x6c, 0x69, 0x7a, 0x65, 0x64, 0x2e, 0x68, 0x70, 0x70, 0x00
	.type		__unnamed_1,@object
	.size		__unnamed_1,(.L_0 - __unnamed_1)
__unnamed_1:
        /*0072*/ 	.byte	0x76, 0x6f, 0x69, 0x64, 0x20, 0x63, 0x75, 0x74, 0x6c, 0x61, 0x73, 0x73, 0x3a, 0x3a, 0x67, 0x65
        /* <DEDUP_REMOVED lines=180> */
        /*0bc2*/ 	.byte	0x74, 0x69, 0x74, 0x79, 0x5d, 0x00
.L_0:


//--------------------- .nv.shared._ZN7cutlass13device_kernelINS_4gemm6kernel13GemmUniversalIN4cute5tupleIJiiiiEEENS1_10collective13CollectiveMmaINS1_34MainloopSm90TmaGmmaWarpSpecializedILi4ENS5_IJNS4_1CILi2EEENSA_ILi1EEESC_EEENS1_35KernelTmaWarpSpecializedCooperativeEEENS5_IJNSA_ILi192EEENSA_ILi176EEENSA_ILi64EEEEEENS_6half_tENS5_IJlSC_lEEESK_SL_NS4_8TiledMMAINS4_8MMA_AtomIJNS4_4SM904GMMA25MMA_64x16x16_F32F16F16_SSILNSP_5MajorE0ELSR_0ELNSP_7ScaleInE1ELSS_1EEEEEENS4_6LayoutISD_NS5_IJSC_NSA_ILi0EEESW_EEEEENS5_IJNS4_10UnderscoreESZ_SZ_EEEEENS4_13SM90_TMA_LOADENS4_14ComposedLayoutINS4_7SwizzleILi3ELi4ELi3EEENS4_18smem_ptr_flag_bitsILi16EEENSV_INS5_IJNSA_ILi8EEESI_EEENS5_IJSI_SC_EEEEEEEvNS4_8identityENS4_23SM90_TMA_LOAD_MULTICASTES1C_vS1D_EENS_8epilogue10collective6detail29Sm90TmaWarpSpecializedAdapterINS1H_15DefaultEpilogueISK_SL_SL_NS1G_6thread17LinearCombinationISK_Li1EffLNS1L_9ScaleType4KindE0ELNS_15FloatRoundStyleE2ESK_EENS1_15EpilogueDefaultEEEEEvvEEEEvNT_6ParamsE --------------------------
	.section	.nv.shared._ZN7cutlass13device_kernelINS_4gemm6kernel13GemmUniversalIN4cute5tupleIJiiiiEEENS1_10collective13CollectiveMmaINS1_34MainloopSm90TmaGmmaWarpSpecializedILi4ENS5_IJNS4_1CILi2EEENSA_ILi1EEESC_EEENS1_35KernelTmaWarpSpecializedCooperativeEEENS5_IJNSA_ILi192EEENSA_ILi176EEENSA_ILi64EEEEEENS_6half_tENS5_IJlSC_lEEESK_SL_NS4_8TiledMMAINS4_8MMA_AtomIJNS4_4SM904GMMA25MMA_64x16x16_F32F16F16_SSILNSP_5MajorE0ELSR_0ELNSP_7ScaleInE1ELSS_1EEEEEENS4_6LayoutISD_NS5_IJSC_NSA_ILi0EEESW_EEEEENS5_IJNS4_10UnderscoreESZ_SZ_EEEEENS4_13SM90_TMA_LOADENS4_14ComposedLayoutINS4_7SwizzleILi3ELi4ELi3EEENS4_18smem_ptr_flag_bitsILi16EEENSV_INS5_IJNSA_ILi8EEESI_EEENS5_IJSI_SC_EEEEEEEvNS4_8identityENS4_23SM90_TMA_LOAD_MULTICASTES1C_vS1D_EENS_8epilogue10collective6detail29Sm90TmaWarpSpecializedAdapterINS1H_15DefaultEpilogueISK_SL_SL_NS1G_6thread17LinearCombinationISK_Li1EffLNS1L_9ScaleType4KindE0ELNS_15FloatRoundStyleE2ESK_EENS1_15EpilogueDefaultEEEEEvvEEEEvNT_6ParamsE,"aw",@nobits
	.sectionflags	@""
	.align	16
	.zero		1024


//--------------------- .nv.shared.reserved.0     --------------------------
	.section	.nv.shared.reserved.0,"aw",@nobits
	.weak		__nv_reservedSMEM_offset_0_alias
	.size		__nv_reservedSMEM_offset_0_alias, 0, 0
	.other		__nv_reservedSMEM_offset_0_alias,@"STO_CUDA_RESERVED_SHARED STV_DEFAULT"
__nv_reservedSMEM_offset_0_alias:
	.zero		0


//--------------------- .nv.global                --------------------------
	.section	.nv.global,"aw",@nobits
.nv.global:
	.type		_ZN39_INTERNAL_62f7d157_4_k_cu_38b6acbb_99264cute1_E,@object
	.size		_ZN39_INTERNAL_62f7d157_4_k_cu_38b6acbb_99264cute1_E,(_ZN39_INTERNAL_62f7d157_4_k_cu_38b6acbb_99264cuda3std3__45__cpo6cbeginE - _ZN39_INTERNAL_62f7d157_4_k_cu_38b6acbb_99264cute1_E)
_ZN39_INTERNAL_62f7d157_4_k_cu_38b6acbb_99264cute1_E:
	.zero		1
	.type		_ZN39_INTERNAL_62f7d157_4_k_cu_38b6acbb_99264cuda3std3__45__cpo6cbeginE,@object
	.size		_ZN39_INTERNAL_62f7d157_4_k_cu_38b6acbb_99264cuda3std3__45__cpo6cbeginE,(_ZN39_INTERNAL_62f7d157_4_k_cu_38b6acbb_99264cuda3std3__48in_placeE - _ZN39_INTERNAL_62f7d157_4_k_cu_38b6acbb_99264cuda3std3__45__cpo6cbeginE)
_ZN39_INTERNAL_62f7d157_4_k_cu_38b6acbb_99264cuda3std3__45__cpo6cbeginE:
	.zero		1
	.type		_ZN39_INTERNAL_62f7d157_4_k_cu_38b6acbb_99264cuda3std3__48in_placeE,@object
	.size		_ZN39_INTERNAL_62f7d157_4_k_cu_38b6acbb_99264cuda3std3__48in_placeE,(_ZN39_INTERNAL_62f7d157_4_k_cu_38b6acbb_99264cuda3std6ranges3__45__cpo9iter_moveE - _ZN39_INTERNAL_62f7d157_4_k_cu_38b6acbb_99264cuda3std3__48in_placeE)
_ZN39_INTERNAL_62f7d157_4_k_cu_38b6acbb_99264cuda3std3__48in_placeE:
	.zero		1
	.type		_ZN39_INTERNAL_62f7d157_4_k_cu_38b6acbb_99264cuda3std6ranges3__45__cpo9iter_moveE,@object
	.size		_ZN39_INTERNAL_62f7d157_4_k_cu_38b6acbb_99264cuda3std6ranges3__45__cpo9iter_moveE,(_ZN39_INTERNAL_62f7d157_4_k_cu_38b6acbb_99264cuda3std3__45__cpo5beginE - _ZN39_INTERNAL_62f7d157_4_k_cu_38b6acbb_99264cuda3std6ranges3__45__cpo9iter_moveE)
_ZN39_INTERNAL_62f7d157_4_k_cu_38b6acbb_99264cuda3std6ranges3__45__cpo9iter_moveE:
	.zero		1
	.type		_ZN39_INTERNAL_62f7d157_4_k_cu_38b6acbb_99264cuda3std3__45__cpo5beginE,@object
	.size		_ZN39_INTERNAL_62f7d157_4_k_cu_38b6acbb_99264cuda3std3__45__cpo5beginE,(_ZN39_INTERNAL_62f7d157_4_k_cu_38b6acbb_99264cuda3std3__441_GLOBAL__N__62f7d157_4_k_cu_38b6acbb_99266ignoreE - _ZN39_INTERNAL_62f7d157_4_k_cu_38b6acbb_99264cuda3std3__45__cpo5beginE)
_ZN39_INTERNAL_62f7d157_4_k_cu_38b6acbb_99264cuda3std3__45__cpo5beginE:
	.zero		1
	.type		_ZN39_INTERNAL_62f7d157_4_k_cu_38b6acbb_99264cuda3std3__441_GLOBAL__N__62f7d157_4_k_cu_38b6acbb_99266ignoreE,@object
	.size		_ZN39_INTERNAL_62f7d157_4_k_cu_38b6acbb_99264cuda3std3__441_GLOBAL__N__62f7d157_4_k_cu_38b6acbb_99266ignoreE,(_ZN39_INTERNAL_62f7d157_4_k_cu_38b6acbb_99264cute7productE - _ZN39_INTERNAL_62f7d157_4_k_cu_38b6acbb_99264cuda3std3__441_GLOBAL__N__62f7d157_4_k_cu_38b6acbb_99266ignoreE)
_ZN39_INTERNAL_62f7d157_4_k_cu_38b6acbb_99264cuda3std3__441_GLOBAL__N__62f7d157_4_k_cu_38b6acbb_99266ignoreE:
	.zero		1
	.type		_ZN39_INTERNAL_62f7d157_4_k_cu_38b6acbb_99264cute7productE,@object
	.size		_ZN39_INTERNAL_62f7d157_4_k_cu_38b6acbb_99264cute7productE,(_ZN39_INTERNAL_62f7d157_4_k_cu_38b6acbb_99264cuda3std3__45__cpo3endE - _ZN39_INTERNAL_62f7d157_4_k_cu_38b6acbb_99264cute7productE)
_ZN39_INTERNAL_62f7d157_4_k_cu_38b6acbb_99264cute7productE:
	.zero		1
	.type		_ZN39_INTERNAL_62f7d157_4_k_cu_38b6acbb_99264cuda3std3__45__cpo3endE,@object
	.size		_ZN39_INTERNAL_62f7d157_4_k_cu_38b6acbb_99264cuda3std3__45__cpo3endE,(_ZN39_INTERNAL_62f7d157_4_k_cu_38b6acbb_99264cuda3std3__419piecewise_constructE - _ZN39_INTERNAL_62f7d157_4_k_cu_38b6acbb_99264cuda3std3__45__cpo3endE)
_ZN39_INTERNAL_62f7d157_4_k_cu_38b6acbb_99264cuda3std3__45__cpo3endE:
	.zero		1
	.type		_ZN39_INTERNAL_62f7d157_4_k_cu_38b6acbb_99264cuda3std3__419piecewise_constructE,@object
	.size		_ZN39_INTERNAL_62f7d157_4_k_cu_38b6acbb_99264cuda3std3__419piecewise_constructE,(_ZN39_INTERNAL_62f7d157_4_k_cu_38b6acbb_99264cuda3std3__45__cpo4cendE - _ZN39_INTERNAL_62f7d157_4_k_cu_38b6acbb_99264cuda3std3__419piecewise_constructE)
_ZN39_INTERNAL_62f7d157_4_k_cu_38b6acbb_99264cuda3std3__419piecewise_constructE:
	.zero		1
	.type		_ZN39_INTERNAL_62f7d157_4_k_cu_38b6acbb_99264cuda3std3__45__cpo4cendE,@object
	.size		_ZN39_INTERNAL_62f7d157_4_k_cu_38b6acbb_99264cuda3std3__45__cpo4cendE,(_ZN39_INTERNAL_62f7d157_4_k_cu_38b6acbb_99264cuda3std6ranges3__45__cpo4swapE - _ZN39_INTERNAL_62f7d157_4_k_cu_38b6acbb_99264cuda3std3__45__cpo4cendE)
_ZN39_INTERNAL_62f7d157_4_k_cu_38b6acbb_99264cuda3std3__45__cpo4cendE:
	.zero		1
	.type		_ZN39_INTERNAL_62f7d157_4_k_cu_38b6acbb_99264cuda3std6ranges3__45__cpo4swapE,@object
	.size		_ZN39_INTERNAL_62f7d157_4_k_cu_38b6acbb_99264cuda3std6ranges3__45__cpo4swapE,(.L_8 - _ZN39_INTERNAL_62f7d157_4_k_cu_38b6acbb_99264cuda3std6ranges3__45__cpo4swapE)
_ZN39_INTERNAL_62f7d157_4_k_cu_38b6acbb_99264cuda3std6ranges3__45__cpo4swapE:
	.zero		1
.L_8:


//--------------------- .nv.constant0._ZN7cutlass13device_kernelINS_4gemm6kernel13GemmUniversalIN4cute5tupleIJiiiiEEENS1_10collective13CollectiveMmaINS1_34MainloopSm90TmaGmmaWarpSpecializedILi4ENS5_IJNS4_1CILi2EEENSA_ILi1EEESC_EEENS1_35KernelTmaWarpSpecializedCooperativeEEENS5_IJNSA_ILi192EEENSA_ILi176EEENSA_ILi64EEEEEENS_6half_tENS5_IJlSC_lEEESK_SL_NS4_8TiledMMAINS4_8MMA_AtomIJNS4_4SM904GMMA25MMA_64x16x16_F32F16F16_SSILNSP_5MajorE0ELSR_0ELNSP_7ScaleInE1ELSS_1EEEEEENS4_6LayoutISD_NS5_IJSC_NSA_ILi0EEESW_EEEEENS5_IJNS4_10UnderscoreESZ_SZ_EEEEENS4_13SM90_TMA_LOADENS4_14ComposedLayoutINS4_7SwizzleILi3ELi4ELi3EEENS4_18smem_ptr_flag_bitsILi16EEENSV_INS5_IJNSA_ILi8EEESI_EEENS5_IJSI_SC_EEEEEEEvNS4_8identityENS4_23SM90_TMA_LOAD_MULTICASTES1C_vS1D_EENS_8epilogue10collective6detail29Sm90TmaWarpSpecializedAdapterINS1H_15DefaultEpilogueISK_SL_SL_NS1G_6thread17LinearCombinationISK_Li1EffLNS1L_9ScaleType4KindE0ELNS_15FloatRoundStyleE2ESK_EENS1_15EpilogueDefaultEEEEEvvEEEEvNT_6ParamsE --------------------------
	.section	.nv.constant0._ZN7cutlass13device_kernelINS_4gemm6kernel13GemmUniversalIN4cute5tupleIJiiiiEEENS1_10collective13CollectiveMmaINS1_34MainloopSm90TmaGmmaWarpSpecializedILi4ENS5_IJNS4_1CILi2EEENSA_ILi1EEESC_EEENS1_35KernelTmaWarpSpecializedCooperativeEEENS5_IJNSA_ILi192EEENSA_ILi176EEENSA_ILi64EEEEEENS_6half_tENS5_IJlSC_lEEESK_SL_NS4_8TiledMMAINS4_8MMA_AtomIJNS4_4SM904GMMA25MMA_64x16x16_F32F16F16_SSILNSP_5MajorE0ELSR_0ELNSP_7ScaleInE1ELSS_1EEEEEENS4_6LayoutISD_NS5_IJSC_NSA_ILi0EEESW_EEEEENS5_IJNS4_10UnderscoreESZ_SZ_EEEEENS4_13SM90_TMA_LOADENS4_14ComposedLayoutINS4_7SwizzleILi3ELi4ELi3EEENS4_18smem_ptr_flag_bitsILi16EEENSV_INS5_IJNSA_ILi8EEESI_EEENS5_IJSI_SC_EEEEEEEvNS4_8identityENS4_23SM90_TMA_LOAD_MULTICASTES1C_vS1D_EENS_8epilogue10collective6detail29Sm90TmaWarpSpecializedAdapterINS1H_15DefaultEpilogueISK_SL_SL_NS1G_6thread17LinearCombinationISK_Li1EffLNS1L_9ScaleType4KindE0ELNS_15FloatRoundStyleE2ESK_EENS1_15EpilogueDefaultEEEEEvvEEEEvNT_6ParamsE,"a",@progbits
	.sectionflags	@""
	.align	4
.nv.constant0._ZN7cutlass13device_kernelINS_4gemm6kernel13GemmUniversalIN4cute5tupleIJiiiiEEENS1_10collective13CollectiveMmaINS1_34MainloopSm90TmaGmmaWarpSpecializedILi4ENS5_IJNS4_1CILi2EEENSA_ILi1EEESC_EEENS1_35KernelTmaWarpSpecializedCooperativeEEENS5_IJNSA_ILi192EEENSA_ILi176EEENSA_ILi64EEEEEENS_6half_tENS5_IJlSC_lEEESK_SL_NS4_8TiledMMAINS4_8MMA_AtomIJNS4_4SM904GMMA25MMA_64x16x16_F32F16F16_SSILNSP_5MajorE0ELSR_0ELNSP_7ScaleInE1ELSS_1EEEEEENS4_6LayoutISD_NS5_IJSC_NSA_ILi0EEESW_EEEEENS5_IJNS4_10UnderscoreESZ_SZ_EEEEENS4_13SM90_TMA_LOADENS4_14ComposedLayoutINS4_7SwizzleILi3ELi4ELi3EEENS4_18smem_ptr_flag_bitsILi16EEENSV_INS5_IJNSA_ILi8EEESI_EEENS5_IJSI_SC_EEEEEEEvNS4_8identityENS4_23SM90_TMA_LOAD_MULTICASTES1C_vS1D_EENS_8epilogue10collective6detail29Sm90TmaWarpSpecializedAdapterINS1H_15DefaultEpilogueISK_SL_SL_NS1G_6thread17LinearCombinationISK_Li1EffLNS1L_9ScaleType4KindE0ELNS_15FloatRoundStyleE2ESK_EENS1_15EpilogueDefaultEEEEEvvEEEEvNT_6ParamsE:
	.zero		1664


//--------------------- SYMBOLS --------------------------

	.type		.nv.reservedSmem.offset0,@object
	.size		.nv.reservedSmem.offset0,0x4
	.type		__assertfail,@function
